	.target	sm_90a

	.elftype	@"ET_EXEC"


//--------------------- .note.nv.tkinfo           --------------------------
	.section	.note.nv.tkinfo,"",@"SHT_NOTE"
	.sectionflags	@"SHF_NOTE_NV_TKINFO"
	.tkinfo
        /*0018*/ 	.word	0x00000002
        /*0030*/ 	.string	""
        /*0030*/ 	.string	"ptxas"
        /*0030*/ 	.string	"Cuda compilation tools, release 13.0, V13.0.88"
        /*0030*/ 	.string	"Build cuda_13.0.r13.0/compiler.36424714_0"
        /*0030*/ 	.string	"-arch sm_90a -m 64 "



//--------------------- .note.nv.cuinfo           --------------------------
	.section	.note.nv.cuinfo,"",@"SHT_NOTE"
	.sectionflags	@"SHF_NOTE_NV_CUINFO"
        /*0018*/ 	.short	0x0002
        /*001a*/ 	.short	0x005a
        /*001c*/ 	.short	0x0082
	.zero		2


//--------------------- .nv.info                  --------------------------
	.section	.nv.info,"",@"SHT_CUDA_INFO"
	.align	4


	//----- nvinfo : EIATTR_REGCOUNT
	.align		4
        /*0000*/ 	.byte	0x04, 0x2f
        /*0002*/ 	.short	(.L_15 - .L_14)
	.align		4
.L_14:
        /*0004*/ 	.word	index@(_ZN7cutlass13device_kernelINS_4gemm6kernel13GemmUniversalIN4cute5tupleIJiiiiEEENS1_10collective13CollectiveMmaINS1_34MainloopSm90TmaGmmaWarpSpecializedILi3ENS5_IJNS4_1CILi1EEENSA_ILi2EEESB_EEENS1_32KernelTmaWarpSpecializedPingpongEEENS5_IJNSA_ILi64EEENSA_ILi256EEESG_EEENS_10bfloat16_tENS5_IJlSB_lEEESJ_SK_NS4_8TiledMMAINS4_8MMA_AtomIJNS4_4SM904GMMA28MMA_64x256x16_F32BF16BF16_SSILNSO_5MajorE0ELSQ_0ELNSO_7ScaleInE1ELSR_1EEEEEENS4_6LayoutINS5_IJSB_SB_SB_EEENS5_IJNSA_ILi0EEESW_SW_EEEEENS5_IJNS4_10UnderscoreESZ_SZ_EEEEENS4_23SM90_TMA_LOAD_MULTICASTENS4_14ComposedLayoutINS4_7SwizzleILi3ELi4ELi3EEENS4_18smem_ptr_flag_bitsILi16EEENSU_INS5_IJNSA_ILi8EEESG_EEENS5_IJSG_SB_EEEEEEEvNS4_8identityENS4_13SM90_TMA_LOADES1C_vS1D_EENS_8epilogue10collective6detail29Sm90TmaWarpSpecializedAdapterINS1H_15DefaultEpilogueISJ_SK_SK_NS1G_6thread17LinearCombinationISJ_Li1EffLNS1L_9ScaleType4KindE0ELNS_15FloatRoundStyleE2ESJ_EENS1_15EpilogueDefaultEEEEEvvEEEEvNT_6ParamsE)
        /*0008*/ 	.word	0x000000a8


	//----- nvinfo : EIATTR_FRAME_SIZE
	.align		4
.L_15:
        /*000c*/ 	.byte	0x04, 0x11
        /*000e*/ 	.short	(.L_17 - .L_16)
	.align		4
.L_16:
        /*0010*/ 	.word	index@(_ZN7cutlass13device_kernelINS_4gemm6kernel13GemmUniversalIN4cute5tupleIJiiiiEEENS1_10collective13CollectiveMmaINS1_34MainloopSm90TmaGmmaWarpSpecializedILi3ENS5_IJNS4_1CILi1EEENSA_ILi2EEESB_EEENS1_32KernelTmaWarpSpecializedPingpongEEENS5_IJNSA_ILi64EEENSA_ILi256EEESG_EEENS_10bfloat16_tENS5_IJlSB_lEEESJ_SK_NS4_8TiledMMAINS4_8MMA_AtomIJNS4_4SM904GMMA28MMA_64x256x16_F32BF16BF16_SSILNSO_5MajorE0ELSQ_0ELNSO_7ScaleInE1ELSR_1EEEEEENS4_6LayoutINS5_IJSB_SB_SB_EEENS5_IJNSA_ILi0EEESW_SW_EEEEENS5_IJNS4_10UnderscoreESZ_SZ_EEEEENS4_23SM90_TMA_LOAD_MULTICASTENS4_14ComposedLayoutINS4_7SwizzleILi3ELi4ELi3EEENS4_18smem_ptr_flag_bitsILi16EEENSU_INS5_IJNSA_ILi8EEESG_EEENS5_IJSG_SB_EEEEEEEvNS4_8identityENS4_13SM90_TMA_LOADES1C_vS1D_EENS_8epilogue10collective6detail29Sm90TmaWarpSpecializedAdapterINS1H_15DefaultEpilogueISJ_SK_SK_NS1G_6thread17LinearCombinationISJ_Li1EffLNS1L_9ScaleType4KindE0ELNS_15FloatRoundStyleE2ESJ_EENS1_15EpilogueDefaultEEEEEvvEEEEvNT_6ParamsE)
        /*0014*/ 	.word	0x00000008


	//----- nvinfo : EIATTR_MIN_STACK_SIZE
	.align		4
.L_17:
        /*0018*/ 	.byte	0x04, 0x12
        /*001a*/ 	.short	(.L_19 - .L_18)
	.align		4
.L_18:
        /*001c*/ 	.word	index@(_ZN7cutlass13device_kernelINS_4gemm6kernel13GemmUniversalIN4cute5tupleIJiiiiEEENS1_10collective13CollectiveMmaINS1_34MainloopSm90TmaGmmaWarpSpecializedILi3ENS5_IJNS4_1CILi1EEENSA_ILi2EEESB_EEENS1_32KernelTmaWarpSpecializedPingpongEEENS5_IJNSA_ILi64EEENSA_ILi256EEESG_EEENS_10bfloat16_tENS5_IJlSB_lEEESJ_SK_NS4_8TiledMMAINS4_8MMA_AtomIJNS4_4SM904GMMA28MMA_64x256x16_F32BF16BF16_SSILNSO_5MajorE0ELSQ_0ELNSO_7ScaleInE1ELSR_1EEEEEENS4_6LayoutINS5_IJSB_SB_SB_EEENS5_IJNSA_ILi0EEESW_SW_EEEEENS5_IJNS4_10UnderscoreESZ_SZ_EEEEENS4_23SM90_TMA_LOAD_MULTICASTENS4_14ComposedLayoutINS4_7SwizzleILi3ELi4ELi3EEENS4_18smem_ptr_flag_bitsILi16EEENSU_INS5_IJNSA_ILi8EEESG_EEENS5_IJSG_SB_EEEEEEEvNS4_8identityENS4_13SM90_TMA_LOADES1C_vS1D_EENS_8epilogue10collective6detail29Sm90TmaWarpSpecializedAdapterINS1H_15DefaultEpilogueISJ_SK_SK_NS1G_6thread17LinearCombinationISJ_Li1EffLNS1L_9ScaleType4KindE0ELNS_15FloatRoundStyleE2ESJ_EENS1_15EpilogueDefaultEEEEEvvEEEEvNT_6ParamsE)
        /*0020*/ 	.word	0x00000008
.L_19:


//--------------------- .nv.compat                --------------------------
	.section	.nv.compat,"",@"SHT_CUDA_COMPAT_INFO"
	.align	4
        /*0000*/ 	.byte	0x02, 0x09, 0x01, 0x00, 0x02, 0x02, 0x04, 0x00, 0x02, 0x05, 0x05, 0x00, 0x03, 0x07, 0x01, 0x01
        /*0010*/ 	.byte	0x02, 0x03, 0x01, 0x00, 0x02, 0x06, 0x01, 0x00, 0x04, 0x0b, 0x08, 0x00, 0x00, 0x00, 0x00, 0x00
        /*0020*/ 	.byte	0x00, 0x00, 0x00, 0x00


//--------------------- .nv.info._ZN7cutlass13device_kernelINS_4gemm6kernel13GemmUniversalIN4cute5tupleIJiiiiEEENS1_10collective13CollectiveMmaINS1_34MainloopSm90TmaGmmaWarpSpecializedILi3ENS5_IJNS4_1CILi1EEENSA_ILi2EEESB_EEENS1_32KernelTmaWarpSpecializedPingpongEEENS5_IJNSA_ILi64EEENSA_ILi256EEESG_EEENS_10bfloat16_tENS5_IJlSB_lEEESJ_SK_NS4_8TiledMMAINS4_8MMA_AtomIJNS4_4SM904GMMA28MMA_64x256x16_F32BF16BF16_SSILNSO_5MajorE0ELSQ_0ELNSO_7ScaleInE1ELSR_1EEEEEENS4_6LayoutINS5_IJSB_SB_SB_EEENS5_IJNSA_ILi0EEESW_SW_EEEEENS5_IJNS4_10UnderscoreESZ_SZ_EEEEENS4_23SM90_TMA_LOAD_MULTICASTENS4_14ComposedLayoutINS4_7SwizzleILi3ELi4ELi3EEENS4_18smem_ptr_flag_bitsILi16EEENSU_INS5_IJNSA_ILi8EEESG_EEENS5_IJSG_SB_EEEEEEEvNS4_8identityENS4_13SM90_TMA_LOADES1C_vS1D_EENS_8epilogue10collective6detail29Sm90TmaWarpSpecializedAdapterINS1H_15DefaultEpilogueISJ_SK_SK_NS1G_6thread17LinearCombinationISJ_Li1EffLNS1L_9ScaleType4KindE0ELNS_15FloatRoundStyleE2ESJ_EENS1_15EpilogueDefaultEEEEEvvEEEEvNT_6ParamsE --------------------------
	.section	.nv.info._ZN7cutlass13device_kernelINS_4gemm6kernel13GemmUniversalIN4cute5tupleIJiiiiEEENS1_10collective13CollectiveMmaINS1_34MainloopSm90TmaGmmaWarpSpecializedILi3ENS5_IJNS4_1CILi1EEENSA_ILi2EEESB_EEENS1_32KernelTmaWarpSpecializedPingpongEEENS5_IJNSA_ILi64EEENSA_ILi256EEESG_EEENS_10bfloat16_tENS5_IJlSB_lEEESJ_SK_NS4_8TiledMMAINS4_8MMA_AtomIJNS4_4SM904GMMA28MMA_64x256x16_F32BF16BF16_SSILNSO_5MajorE0ELSQ_0ELNSO_7ScaleInE1ELSR_1EEEEEENS4_6LayoutINS5_IJSB_SB_SB_EEENS5_IJNSA_ILi0EEESW_SW_EEEEENS5_IJNS4_10UnderscoreESZ_SZ_EEEEENS4_23SM90_TMA_LOAD_MULTICASTENS4_14ComposedLayoutINS4_7SwizzleILi3ELi4ELi3EEENS4_18smem_ptr_flag_bitsILi16EEENSU_INS5_IJNSA_ILi8EEESG_EEENS5_IJSG_SB_EEEEEEEvNS4_8identityENS4_13SM90_TMA_LOADES1C_vS1D_EENS_8epilogue10collective6detail29Sm90TmaWarpSpecializedAdapterINS1H_15DefaultEpilogueISJ_SK_SK_NS1G_6thread17LinearCombinationISJ_Li1EffLNS1L_9ScaleType4KindE0ELNS_15FloatRoundStyleE2ESJ_EENS1_15EpilogueDefaultEEEEEvvEEEEvNT_6ParamsE,"",@"SHT_CUDA_INFO"
	.sectionflags	@""
	.align	4


	//----- nvinfo : EIATTR_CUDA_API_VERSION
	.align		4
        /*0000*/ 	.byte	0x04, 0x37
        /*0002*/ 	.short	(.L_21 - .L_20)
.L_20:
        /*0004*/ 	.word	0x00000082


	//----- nvinfo : EIATTR_KPARAM_INFO
	.align		4
.L_21:
        /*0008*/ 	.byte	0x04, 0x17
        /*000a*/ 	.short	(.L_23 - .L_22)
.L_22:
        /*000c*/ 	.word	0x00000000
        /*0010*/ 	.short	0x0000
        /*0012*/ 	.short	0x0070
        /*0014*/ 	.byte	0x00, 0xf0, 0x01, 0x10


	//----- nvinfo : EIATTR_SPARSE_MMA_MASK
	.align		4
.L_23:
        /*0018*/ 	.byte	0x03, 0x50
        /*001a*/ 	.short	0x0000


	//----- nvinfo : EIATTR_MAXREG_COUNT
	.align		4
        /*001c*/ 	.byte	0x03, 0x1b
        /*001e*/ 	.short	0x00a8


	//----- nvinfo : EIATTR_NUM_BARRIERS
	.align		4
        /*0020*/ 	.byte	0x02, 0x4c
        /*0022*/ 	.byte	0x01
	.zero		1


	//----- nvinfo : EIATTR_EXTERNS
	.align		4
        /*0024*/ 	.byte	0x04, 0x0f
        /*0026*/ 	.short	(.L_25 - .L_24)


	//   ....[0]....
	.align		4
.L_24:
        /*0028*/ 	.word	index@(__assertfail)


	//----- nvinfo : EIATTR_ANNOTATIONS
	.align		4
.L_25:
        /*002c*/ 	.byte	0x04, 0x55
        /*002e*/ 	.short	(.L_27 - .L_26)


	//   ....[0]....
.L_26:
        /*0030*/ 	.word	0x00000001
        /*0034*/ 	.byte	0x20, 0x0d, 0x00, 0x00, 0x01, 0x00, 0x00, 0x00, 0xc0, 0x9e, 0x00, 0x00, 0x01, 0x00, 0x00, 0x00
        /*0044*/ 	.byte	0x40, 0xab, 0x00, 0x00


	//----- nvinfo : EIATTR_MERCURY_ISA_VERSION
	.align		4
.L_27:
        /*0048*/ 	.byte	0x03, 0x5f
        /*004a*/ 	.short	0x0101


	//----- nvinfo : EIATTR_INT_WARP_WIDE_INSTR_OFFSETS
	.align		4
        /*004c*/ 	.byte	0x04, 0x31
        /*004e*/ 	.short	(.L_29 - .L_28)


	//   ....[0]....
.L_28:
        /*0050*/ 	.word	0x000004b0


	//   ....[1]....
        /*0054*/ 	.word	0x000004f0


	//   ....[2]....
        /*0058*/ 	.word	0x00000600


	//   ....[3]....
        /*005c*/ 	.word	0x00000620


	//   ....[4]....
        /*0060*/ 	.word	0x00000640


	//   ....[5]....
        /*0064*/ 	.word	0x00000660


	//   ....[6]....
        /*0068*/ 	.word	0x00000720


	//   ....[7]....
        /*006c*/ 	.word	0x00000760


	//   ....[8]....
        /*0070*/ 	.word	0x00001ff0


	//----- nvinfo : EIATTR_COOP_GROUP_MASK_REGIDS
	.align		4
.L_29:
        /*0074*/ 	.byte	0x04, 0x29
        /*0076*/ 	.short	(.L_31 - .L_30)


	//   ....[0]....
.L_30:
        /*0078*/ 	.word	0xffffffff


	//   ....[1]....
        /*007c*/ 	.word	0xffffffff


	//   ....[2]....
        /*0080*/ 	.word	0xffffffff


	//   ....[3]....
        /*0084*/ 	.word	0xffffffff


	//   ....[4]....
        /*0088*/ 	.word	0xffffffff


	//   ....[5]....
        /*008c*/ 	.word	0xffffffff


	//   ....[6]....
        /*0090*/ 	.word	0xffffffff


	//----- nvinfo : EIATTR_COOP_GROUP_INSTR_OFFSETS
	.align		4
.L_31:
        /*0094*/ 	.byte	0x04, 0x28
        /*0096*/ 	.short	(.L_33 - .L_32)


	//   ....[0]....
.L_32:
        /*0098*/ 	.word	0x00000070


	//   ....[1]....
        /*009c*/ 	.word	0x00000080


	//   ....[2]....
        /*00a0*/ 	.word	0x00000140


	//   ....[3]....
        /*00a4*/ 	.word	0x000002b0


	//   ....[4]....
        /*00a8*/ 	.word	0x000002f0


	//   ....[5]....
        /*00ac*/ 	.word	0x000007b0


	//   ....[6]....
        /*00b0*/ 	.word	0x000008c0


	//----- nvinfo : EIATTR_REG_RECONFIG
	.align		4
.L_33:
        /*00b4*/ 	.byte	0x01, 0x54
	.zero		2


	//----- nvinfo : EIATTR_SYSCALL_OFFSETS
	.align		4
        /*00b8*/ 	.byte	0x04, 0x46
        /*00ba*/ 	.short	(.L_35 - .L_34)


	//   ....[0]....
.L_34:
        /*00bc*/ 	.word	0x00001750


	//----- nvinfo : EIATTR_MBARRIER_INSTR_OFFSETS
	.align		4
.L_35:
        /*00c0*/ 	.byte	0x04, 0x39
        /*00c2*/ 	.short	(.L_37 - .L_36)


	//   ....[0]....
.L_36:
        /*00c4*/ 	.word	0x00000240
        /*00c8*/ 	.word	0x000000ff
        /*00cc*/ 	.word	0x00000000
        /*00d0*/ 	.short	0x0100
        /*00d2*/ 	.byte	0x08
	.zero		1


	//   ....[1]....
        /*00d4*/ 	.word	0x00000250
        /*00d8*/ 	.word	0x000000ff
        /*00dc*/ 	.word	0x00000018
        /*00e0*/ 	.short	0x0100
        /*00e2*/ 	.byte	0x08
	.zero		1


	//   ....[2]....
        /*00e4*/ 	.word	0x00000260
        /*00e8*/ 	.word	0x000000ff
        /*00ec*/ 	.word	0x00000008
        /*00f0*/ 	.short	0x0100
        /*00f2*/ 	.byte	0x08
	.zero		1


	//   ....[3]....
        /*00f4*/ 	.word	0x00000270
        /*00f8*/ 	.word	0x000000ff
        /*00fc*/ 	.word	0x00000020
        /*0100*/ 	.short	0x0100
        /*0102*/ 	.byte	0x08
	.zero		1


	//   ....[4]....
        /*0104*/ 	.word	0x00000280
        /*0108*/ 	.word	0x000000ff
        /*010c*/ 	.word	0x00000010
        /*0110*/ 	.short	0x0100
        /*0112*/ 	.byte	0x08
	.zero		1


	//   ....[5]....
        /*0114*/ 	.word	0x00000290
        /*0118*/ 	.word	0x000000ff
        /*011c*/ 	.word	0x00000028
        /*0120*/ 	.short	0x0100
        /*0122*/ 	.byte	0x08
	.zero		1


	//   ....[6]....
        /*0124*/ 	.word	0x00000790
        /*0128*/ 	.word	0x000000ff
        /*012c*/ 	.word	0x00000060
        /*0130*/ 	.short	0x0100
        /*0132*/ 	.byte	0x08
	.zero		1


	//   ....[7]....
        /*0134*/ 	.word	0x00000820
        /*0138*/ 	.word	0x000000ff
        /*013c*/ 	.word	0x00000068
        /*0140*/ 	.short	0x0100
        /*0142*/ 	.byte	0x08
	.zero		1


	//   ....[8]....
        /*0144*/ 	.word	0x00000840
        /*0148*/ 	.word	0x000000ff
        /*014c*/ 	.word	0x00000040
        /*0150*/ 	.short	0x0100
        /*0152*/ 	.byte	0x09
	.zero		1


	//   ....[9]....
        /*0154*/ 	.word	0x00000850
        /*0158*/ 	.word	0x000000ff
        /*015c*/ 	.word	0x00000048
        /*0160*/ 	.short	0x0100
        /*0162*/ 	.byte	0x09
	.zero		1


	//   ....[10]....
        /*0164*/ 	.word	0x00000860
        /*0168*/ 	.word	0x000000ff
        /*016c*/ 	.word	0x00000050
        /*0170*/ 	.short	0x0100
        /*0172*/ 	.byte	0x09
	.zero		1


	//   ....[11]....
        /*0174*/ 	.word	0x00000870
        /*0178*/ 	.word	0x000000ff
        /*017c*/ 	.word	0x00000058
        /*0180*/ 	.short	0x0100
        /*0182*/ 	.byte	0x09
	.zero		1


	//   ....[12]....
        /*0184*/ 	.word	0x00001630
        /*0188*/ 	.word	0x0000009f
        /*018c*/ 	.word	0x00000000
        /*0190*/ 	.short	0x010a
        /*0192*/ 	.byte	0x2a
	.zero		1


	//   ....[13]....
        /*0194*/ 	.word	0x000017d0
        /*0198*/ 	.word	0x00000003
        /*019c*/ 	.word	0x00000000
        /*01a0*/ 	.short	0x010a
        /*01a2*/ 	.byte	0x3f
	.zero		1


	//   ....[14]....
        /*01a4*/ 	.word	0x00001830
        /*01a8*/ 	.word	0x00000003
        /*01ac*/ 	.word	0x00000000
        /*01b0*/ 	.short	0x010a
        /*01b2*/ 	.byte	0x3f
	.zero		1


	//   ....[15]....
        /*01b4*/ 	.word	0x00001bc0
        /*01b8*/ 	.word	0x000000ff
        /*01bc*/ 	.word	0x00000000
        /*01c0*/ 	.short	0x010a
        /*01c2*/ 	.byte	0x04
	.zero		1


	//   ....[16]....
        /*01c4*/ 	.word	0x00001c00
        /*01c8*/ 	.word	0x000000ff
        /*01cc*/ 	.word	0x00000000
        /*01d0*/ 	.short	0x010a
        /*01d2*/ 	.byte	0x04
	.zero		1


	//   ....[17]....
        /*01d4*/ 	.word	0x00001e90
        /*01d8*/ 	.word	0x00000005
        /*01dc*/ 	.word	0x00000000
        /*01e0*/ 	.short	0x0101
        /*01e2*/ 	.byte	0x3f
	.zero		1


	//   ....[18]....
        /*01e4*/ 	.word	0x00001f90
        /*01e8*/ 	.word	0x000000a0
        /*01ec*/ 	.word	0x00000000
        /*01f0*/ 	.short	0x0101
        /*01f2*/ 	.byte	0x2d
	.zero		1


	//   ....[19]....
        /*01f4*/ 	.word	0x00002090
        /*01f8*/ 	.word	0x00000003
        /*01fc*/ 	.word	0x00000000
        /*0200*/ 	.short	0x0101
        /*0202*/ 	.byte	0x3f
	.zero		1


	//   ....[20]....
        /*0204*/ 	.word	0x00002150
        /*0208*/ 	.word	0x0000009f
        /*020c*/ 	.word	0x00000010
        /*0210*/ 	.short	0x010a
        /*0212*/ 	.byte	0x2a
	.zero		1


	//   ....[21]....
        /*0214*/ 	.word	0x00009ee0
        /*0218*/ 	.word	0x000000a2
        /*021c*/ 	.word	0x00000000
        /*0220*/ 	.short	0x0101
        /*0222*/ 	.byte	0x2d
	.zero		1


	//   ....[22]....
        /*0224*/ 	.word	0x0000a880
        /*0228*/ 	.word	0x0000000c
        /*022c*/ 	.word	0x00000018
        /*0230*/ 	.short	0x010a
        /*0232*/ 	.byte	0x3f
	.zero		1


	//   ....[23]....
        /*0234*/ 	.word	0x0000ac50
        /*0238*/ 	.word	0x00000004
        /*023c*/ 	.word	0x00000068
        /*0240*/ 	.short	0x0101
        /*0242*/ 	.byte	0x3f
	.zero		1


	//   ....[24]....
        /*0244*/ 	.word	0x0000b3d0
        /*0248*/ 	.word	0x00000007
        /*024c*/ 	.word	0x00000000
        /*0250*/ 	.short	0x010a
        /*0252*/ 	.byte	0x3f
	.zero		1


	//   ....[25]....
        /*0254*/ 	.word	0x0000b450
        /*0258*/ 	.word	0x00000009
        /*025c*/ 	.word	0x00000000
        /*0260*/ 	.short	0x010a
        /*0262*/ 	.byte	0x3f
	.zero		1


	//   ....[26]....
        /*0264*/ 	.word	0x0000b4e0
        /*0268*/ 	.word	0x00000003
        /*026c*/ 	.word	0x00000000
        /*0270*/ 	.short	0x010a
        /*0272*/ 	.byte	0x3f
	.zero		1


	//   ....[27]....
        /*0274*/ 	.word	0x0000b540
        /*0278*/ 	.word	0x000000a1
        /*027c*/ 	.word	0x00000000
        /*0280*/ 	.short	0x010a
        /*0282*/ 	.byte	0x3f
	.zero		1


	//   ....[28]....
        /*0284*/ 	.word	0x0000b590
        /*0288*/ 	.word	0x00000003
        /*028c*/ 	.word	0x00000000
        /*0290*/ 	.short	0x010a
        /*0292*/ 	.byte	0x3f
	.zero		1


	//   ....[29]....
        /*0294*/ 	.word	0x0000b5f0
        /*0298*/ 	.word	0x00000005
        /*029c*/ 	.word	0x00000000
        /*02a0*/ 	.short	0x010a
        /*02a2*/ 	.byte	0x3f
	.zero		1


	//   ....[30]....
        /*02a4*/ 	.word	0x0000b640
        /*02a8*/ 	.word	0x000000a1
        /*02ac*/ 	.word	0x00000010
        /*02b0*/ 	.short	0x010a
        /*02b2*/ 	.byte	0x3f
	.zero		1


	//   ....[31]....
        /*02b4*/ 	.word	0x0000b710
        /*02b8*/ 	.word	0x0000000c
        /*02bc*/ 	.word	0x00000018
        /*02c0*/ 	.short	0x010a
        /*02c2*/ 	.byte	0x3f
	.zero		1


	//   ....[32]....
        /*02c4*/ 	.word	0x0000b7e0
        /*02c8*/ 	.word	0x00000007
        /*02cc*/ 	.word	0x00000000
        /*02d0*/ 	.short	0x010a
        /*02d2*/ 	.byte	0x3f
	.zero		1


	//   ....[33]....
        /*02d4*/ 	.word	0x0000b830
        /*02d8*/ 	.word	0x00000009
        /*02dc*/ 	.word	0x00000000
        /*02e0*/ 	.short	0x010a
        /*02e2*/ 	.byte	0x3f
	.zero		1


	//----- nvinfo : EIATTR_NUM_MBARRIERS
	.align		4
.L_37:
        /*02e4*/ 	.byte	0x03, 0x38
        /*02e6*/ 	.short	0x000c


	//----- nvinfo : EIATTR_EXIT_INSTR_OFFSETS
	.align		4
        /*02e8*/ 	.byte	0x04, 0x1c
        /*02ea*/ 	.short	(.L_39 - .L_38)


	//   ....[0]....
.L_38:
        /*02ec*/ 	.word	0x00001360


	//   ....[1]....
        /*02f0*/ 	.word	0x000013c0


	//   ....[2]....
        /*02f4*/ 	.word	0x0000a570


	//   ....[3]....
        /*02f8*/ 	.word	0x0000a5a0


	//   ....[4]....
        /*02fc*/ 	.word	0x0000b530


	//----- nvinfo : EIATTR_MAX_THREADS
	.align		4
.L_39:
        /*0300*/ 	.byte	0x04, 0x05
        /*0302*/ 	.short	(.L_41 - .L_40)
.L_40:
        /*0304*/ 	.word	0x00000180
        /*0308*/ 	.word	0x00000001
        /*030c*/ 	.word	0x00000001


	//----- nvinfo : EIATTR_CRS_STACK_SIZE
	.align		4
.L_41:
        /*0310*/ 	.byte	0x04, 0x1e
        /*0312*/ 	.short	(.L_43 - .L_42)
.L_42:
        /*0314*/ 	.word	0x00000000


	//----- nvinfo : EIATTR_CBANK_PARAM_SIZE
	.align		4
.L_43:
        /*0318*/ 	.byte	0x03, 0x19
        /*031a*/ 	.short	0x0470


	//----- nvinfo : EIATTR_PARAM_CBANK
	.align		4
        /*031c*/ 	.byte	0x04, 0x0a
        /*031e*/ 	.short	(.L_45 - .L_44)
	.align		4
.L_44:
        /*0320*/ 	.word	index@(.nv.constant0._ZN7cutlass13device_kernelINS_4gemm6kernel13GemmUniversalIN4cute5tupleIJiiiiEEENS1_10collective13CollectiveMmaINS1_34MainloopSm90TmaGmmaWarpSpecializedILi3ENS5_IJNS4_1CILi1EEENSA_ILi2EEESB_EEENS1_32KernelTmaWarpSpecializedPingpongEEENS5_IJNSA_ILi64EEENSA_ILi256EEESG_EEENS_10bfloat16_tENS5_IJlSB_lEEESJ_SK_NS4_8TiledMMAINS4_8MMA_AtomIJNS4_4SM904GMMA28MMA_64x256x16_F32BF16BF16_SSILNSO_5MajorE0ELSQ_0ELNSO_7ScaleInE1ELSR_1EEEEEENS4_6LayoutINS5_IJSB_SB_SB_EEENS5_IJNSA_ILi0EEESW_SW_EEEEENS5_IJNS4_10UnderscoreESZ_SZ_EEEEENS4_23SM90_TMA_LOAD_MULTICASTENS4_14ComposedLayoutINS4_7SwizzleILi3ELi4ELi3EEENS4_18smem_ptr_flag_bitsILi16EEENSU_INS5_IJNSA_ILi8EEESG_EEENS5_IJSG_SB_EEEEEEEvNS4_8identityENS4_13SM90_TMA_LOADES1C_vS1D_EENS_8epilogue10collective6detail29Sm90TmaWarpSpecializedAdapterINS1H_15DefaultEpilogueISJ_SK_SK_NS1G_6thread17LinearCombinationISJ_Li1EffLNS1L_9ScaleType4KindE0ELNS_15FloatRoundStyleE2ESJ_EENS1_15EpilogueDefaultEEEEEvvEEEEvNT_6ParamsE)
        /*0324*/ 	.short	0x0210
        /*0326*/ 	.short	0x0470


	//----- nvinfo : EIATTR_SW_WAR
	.align		4
.L_45:
        /*0328*/ 	.byte	0x04, 0x36
        /*032a*/ 	.short	(.L_47 - .L_46)
.L_46:
        /*032c*/ 	.word	0x00000008
.L_47:


//--------------------- .nv.callgraph             --------------------------
	.section	.nv.callgraph,"",@"SHT_CUDA_CALLGRAPH"
	.align	4
	.sectionentsize	8
	.align		4
        /*0000*/ 	.word	0x00000000
	.align		4
        /*0004*/ 	.word	0xffffffff
	.align		4
        /*0008*/ 	.word	index@(_ZN7cutlass13device_kernelINS_4gemm6kernel13GemmUniversalIN4cute5tupleIJiiiiEEENS1_10collective13CollectiveMmaINS1_34MainloopSm90TmaGmmaWarpSpecializedILi3ENS5_IJNS4_1CILi1EEENSA_ILi2EEESB_EEENS1_32KernelTmaWarpSpecializedPingpongEEENS5_IJNSA_ILi64EEENSA_ILi256EEESG_EEENS_10bfloat16_tENS5_IJlSB_lEEESJ_SK_NS4_8TiledMMAINS4_8MMA_AtomIJNS4_4SM904GMMA28MMA_64x256x16_F32BF16BF16_SSILNSO_5MajorE0ELSQ_0ELNSO_7ScaleInE1ELSR_1EEEEEENS4_6LayoutINS5_IJSB_SB_SB_EEENS5_IJNSA_ILi0EEESW_SW_EEEEENS5_IJNS4_10UnderscoreESZ_SZ_EEEEENS4_23SM90_TMA_LOAD_MULTICASTENS4_14ComposedLayoutINS4_7SwizzleILi3ELi4ELi3EEENS4_18smem_ptr_flag_bitsILi16EEENSU_INS5_IJNSA_ILi8EEESG_EEENS5_IJSG_SB_EEEEEEEvNS4_8identityENS4_13SM90_TMA_LOADES1C_vS1D_EENS_8epilogue10collective6detail29Sm90TmaWarpSpecializedAdapterINS1H_15DefaultEpilogueISJ_SK_SK_NS1G_6thread17LinearCombinationISJ_Li1EffLNS1L_9ScaleType4KindE0ELNS_15FloatRoundStyleE2ESJ_EENS1_15EpilogueDefaultEEEEEvvEEEEvNT_6ParamsE)
	.align		4
        /*000c*/ 	.word	index@(__assertfail)
	.align		4
        /*0010*/ 	.word	0x00000000
	.align		4
        /*0014*/ 	.word	0xfffffffe
	.align		4
        /*0018*/ 	.word	0x00000000
	.align		4
        /*001c*/ 	.word	0xfffffffd
	.align		4
        /*0020*/ 	.word	0x00000000
	.align		4
        /*0024*/ 	.word	0xfffffffc


//--------------------- .nv.constant4             --------------------------
	.section	.nv.constant4,"a",@progbits
	.align	8
	.align		8
.nv.constant4:
        /*0000*/ 	.dword	__assertfail
	.align		8
        /*0008*/ 	.dword	__unnamed_1
	.align		8
        /*0010*/ 	.dword	_ZN39_INTERNAL_568e0678_4_k_cu_b00e01b5_27774cuda3std3__45__cpo5beginE
	.align		8
        /*0018*/ 	.dword	_ZN39_INTERNAL_568e0678_4_k_cu_b00e01b5_27774cuda3std3__45__cpo3endE
	.align		8
        /*0020*/ 	.dword	_ZN39_INTERNAL_568e0678_4_k_cu_b00e01b5_27774cuda3std3__45__cpo6cbeginE
	.align		8
        /*0028*/ 	.dword	_ZN39_INTERNAL_568e0678_4_k_cu_b00e01b5_27774cuda3std3__45__cpo4cendE
	.align		8
        /*0030*/ 	.dword	_ZN39_INTERNAL_568e0678_4_k_cu_b00e01b5_27774cuda3std3__441_GLOBAL__N__568e0678_4_k_cu_b00e01b5_27776ignoreE
	.align		8
        /*0038*/ 	.dword	_ZN39_INTERNAL_568e0678_4_k_cu_b00e01b5_27774cuda3std3__419piecewise_constructE
	.align		8
        /*0040*/ 	.dword	_ZN39_INTERNAL_568e0678_4_k_cu_b00e01b5_27774cuda3std3__48in_placeE
	.align		8
        /*0048*/ 	.dword	_ZN39_INTERNAL_568e0678_4_k_cu_b00e01b5_27774cuda3std6ranges3__45__cpo4swapE
	.align		8
        /*0050*/ 	.dword	_ZN39_INTERNAL_568e0678_4_k_cu_b00e01b5_27774cuda3std6ranges3__45__cpo9iter_moveE
	.align		8
        /*0058*/ 	.dword	_ZN39_INTERNAL_568e0678_4_k_cu_b00e01b5_27774cute7productE
	.align		8
        /*0060*/ 	.dword	_ZN39_INTERNAL_568e0678_4_k_cu_b00e01b5_27774cute1_E
	.align		8
        /*0068*/ 	.dword	$str$22
	.align		8
        /*0070*/ 	.dword	$str$23


//--------------------- .text._ZN7cutlass13device_kernelINS_4gemm6kernel13GemmUniversalIN4cute5tupleIJiiiiEEENS1_10collective13CollectiveMmaINS1_34MainloopSm90TmaGmmaWarpSpecializedILi3ENS5_IJNS4_1CILi1EEENSA_ILi2EEESB_EEENS1_32KernelTmaWarpSpecializedPingpongEEENS5_IJNSA_ILi64EEENSA_ILi256EEESG_EEENS_10bfloat16_tENS5_IJlSB_lEEESJ_SK_NS4_8TiledMMAINS4_8MMA_AtomIJNS4_4SM904GMMA28MMA_64x256x16_F32BF16BF16_SSILNSO_5MajorE0ELSQ_0ELNSO_7ScaleInE1ELSR_1EEEEEENS4_6LayoutINS5_IJSB_SB_SB_EEENS5_IJNSA_ILi0EEESW_SW_EEEEENS5_IJNS4_10UnderscoreESZ_SZ_EEEEENS4_23SM90_TMA_LOAD_MULTICASTENS4_14ComposedLayoutINS4_7SwizzleILi3ELi4ELi3EEENS4_18smem_ptr_flag_bitsILi16EEENSU_INS5_IJNSA_ILi8EEESG_EEENS5_IJSG_SB_EEEEEEEvNS4_8identityENS4_13SM90_TMA_LOADES1C_vS1D_EENS_8epilogue10collective6detail29Sm90TmaWarpSpecializedAdapterINS1H_15DefaultEpilogueISJ_SK_SK_NS1G_6thread17LinearCombinationISJ_Li1EffLNS1L_9ScaleType4KindE0ELNS_15FloatRoundStyleE2ESJ_EENS1_15EpilogueDefaultEEEEEvvEEEEvNT_6ParamsE --------------------------
	.section	.text._ZN7cutlass13device_kernelINS_4gemm6kernel13GemmUniversalIN4cute5tupleIJiiiiEEENS1_10collective13CollectiveMmaINS1_34MainloopSm90TmaGmmaWarpSpecializedILi3ENS5_IJNS4_1CILi1EEENSA_ILi2EEESB_EEENS1_32KernelTmaWarpSpecializedPingpongEEENS5_IJNSA_ILi64EEENSA_ILi256EEESG_EEENS_10bfloat16_tENS5_IJlSB_lEEESJ_SK_NS4_8TiledMMAINS4_8MMA_AtomIJNS4_4SM904GMMA28MMA_64x256x16_F32BF16BF16_SSILNSO_5MajorE0ELSQ_0ELNSO_7ScaleInE1ELSR_1EEEEEENS4_6LayoutINS5_IJSB_SB_SB_EEENS5_IJNSA_ILi0EEESW_SW_EEEEENS5_IJNS4_10UnderscoreESZ_SZ_EEEEENS4_23SM90_TMA_LOAD_MULTICASTENS4_14ComposedLayoutINS4_7SwizzleILi3ELi4ELi3EEENS4_18smem_ptr_flag_bitsILi16EEENSU_INS5_IJNSA_ILi8EEESG_EEENS5_IJSG_SB_EEEEEEEvNS4_8identityENS4_13SM90_TMA_LOADES1C_vS1D_EENS_8epilogue10collective6detail29Sm90TmaWarpSpecializedAdapterINS1H_15DefaultEpilogueISJ_SK_SK_NS1G_6thread17LinearCombinationISJ_Li1EffLNS1L_9ScaleType4KindE0ELNS_15FloatRoundStyleE2ESJ_EENS1_15EpilogueDefaultEEEEEvvEEEEvNT_6ParamsE,"ax",@progbits
	.align	128
.text._ZN7cutlass13device_kernelINS_4gemm6kernel13GemmUniversalIN4cute5tupleIJiiiiEEENS1_10collective13CollectiveMmaINS1_34MainloopSm90TmaGmmaWarpSpecializedILi3ENS5_IJNS4_1CILi1EEENSA_ILi2EEESB_EEENS1_32KernelTmaWarpSpecializedPingpongEEENS5_IJNSA_ILi64EEENSA_ILi256EEESG_EEENS_10bfloat16_tENS5_IJlSB_lEEESJ_SK_NS4_8TiledMMAINS4_8MMA_AtomIJNS4_4SM904GMMA28MMA_64x256x16_F32BF16BF16_SSILNSO_5MajorE0ELSQ_0ELNSO_7ScaleInE1ELSR_1EEEEEENS4_6LayoutINS5_IJSB_SB_SB_EEENS5_IJNSA_ILi0EEESW_SW_EEEEENS5_IJNS4_10UnderscoreESZ_SZ_EEEEENS4_23SM90_TMA_LOAD_MULTICASTENS4_14ComposedLayoutINS4_7SwizzleILi3ELi4ELi3EEENS4_18smem_ptr_flag_bitsILi16EEENSU_INS5_IJNSA_ILi8EEESG_EEENS5_IJSG_SB_EEEEEEEvNS4_8identityENS4_13SM90_TMA_LOADES1C_vS1D_EENS_8epilogue10collective6detail29Sm90TmaWarpSpecializedAdapterINS1H_15DefaultEpilogueISJ_SK_SK_NS1G_6thread17LinearCombinationISJ_Li1EffLNS1L_9ScaleType4KindE0ELNS_15FloatRoundStyleE2ESJ_EENS1_15EpilogueDefaultEEEEEvvEEEEvNT_6ParamsE:
        .type           _ZN7cutlass13device_kernelINS_4gemm6kernel13GemmUniversalIN4cute5tupleIJiiiiEEENS1_10collective13CollectiveMmaINS1_34MainloopSm90TmaGmmaWarpSpecializedILi3ENS5_IJNS4_1CILi1EEENSA_ILi2EEESB_EEENS1_32KernelTmaWarpSpecializedPingpongEEENS5_IJNSA_ILi64EEENSA_ILi256EEESG_EEENS_10bfloat16_tENS5_IJlSB_lEEESJ_SK_NS4_8TiledMMAINS4_8MMA_AtomIJNS4_4SM904GMMA28MMA_64x256x16_F32BF16BF16_SSILNSO_5MajorE0ELSQ_0ELNSO_7ScaleInE1ELSR_1EEEEEENS4_6LayoutINS5_IJSB_SB_SB_EEENS5_IJNSA_ILi0EEESW_SW_EEEEENS5_IJNS4_10UnderscoreESZ_SZ_EEEEENS4_23SM90_TMA_LOAD_MULTICASTENS4_14ComposedLayoutINS4_7SwizzleILi3ELi4ELi3EEENS4_18smem_ptr_flag_bitsILi16EEENSU_INS5_IJNSA_ILi8EEESG_EEENS5_IJSG_SB_EEEEEEEvNS4_8identityENS4_13SM90_TMA_LOADES1C_vS1D_EENS_8epilogue10collective6detail29Sm90TmaWarpSpecializedAdapterINS1H_15DefaultEpilogueISJ_SK_SK_NS1G_6thread17LinearCombinationISJ_Li1EffLNS1L_9ScaleType4KindE0ELNS_15FloatRoundStyleE2ESJ_EENS1_15EpilogueDefaultEEEEEvvEEEEvNT_6ParamsE,@function
        .size           _ZN7cutlass13device_kernelINS_4gemm6kernel13GemmUniversalIN4cute5tupleIJiiiiEEENS1_10collective13CollectiveMmaINS1_34MainloopSm90TmaGmmaWarpSpecializedILi3ENS5_IJNS4_1CILi1EEENSA_ILi2EEESB_EEENS1_32KernelTmaWarpSpecializedPingpongEEENS5_IJNSA_ILi64EEENSA_ILi256EEESG_EEENS_10bfloat16_tENS5_IJlSB_lEEESJ_SK_NS4_8TiledMMAINS4_8MMA_AtomIJNS4_4SM904GMMA28MMA_64x256x16_F32BF16BF16_SSILNSO_5MajorE0ELSQ_0ELNSO_7ScaleInE1ELSR_1EEEEEENS4_6LayoutINS5_IJSB_SB_SB_EEENS5_IJNSA_ILi0EEESW_SW_EEEEENS5_IJNS4_10UnderscoreESZ_SZ_EEEEENS4_23SM90_TMA_LOAD_MULTICASTENS4_14ComposedLayoutINS4_7SwizzleILi3ELi4ELi3EEENS4_18smem_ptr_flag_bitsILi16EEENSU_INS5_IJNSA_ILi8EEESG_EEENS5_IJSG_SB_EEEEEEEvNS4_8identityENS4_13SM90_TMA_LOADES1C_vS1D_EENS_8epilogue10collective6detail29Sm90TmaWarpSpecializedAdapterINS1H_15DefaultEpilogueISJ_SK_SK_NS1G_6thread17LinearCombinationISJ_Li1EffLNS1L_9ScaleType4KindE0ELNS_15FloatRoundStyleE2ESJ_EENS1_15EpilogueDefaultEEEEEvvEEEEvNT_6ParamsE,(.L_x_327 - _ZN7cutlass13device_kernelINS_4gemm6kernel13GemmUniversalIN4cute5tupleIJiiiiEEENS1_10collective13CollectiveMmaINS1_34MainloopSm90TmaGmmaWarpSpecializedILi3ENS5_IJNS4_1CILi1EEENSA_ILi2EEESB_EEENS1_32KernelTmaWarpSpecializedPingpongEEENS5_IJNSA_ILi64EEENSA_ILi256EEESG_EEENS_10bfloat16_tENS5_IJlSB_lEEESJ_SK_NS4_8TiledMMAINS4_8MMA_AtomIJNS4_4SM904GMMA28MMA_64x256x16_F32BF16BF16_SSILNSO_5MajorE0ELSQ_0ELNSO_7ScaleInE1ELSR_1EEEEEENS4_6LayoutINS5_IJSB_SB_SB_EEENS5_IJNSA_ILi0EEESW_SW_EEEEENS5_IJNS4_10UnderscoreESZ_SZ_EEEEENS4_23SM90_TMA_LOAD_MULTICASTENS4_14ComposedLayoutINS4_7SwizzleILi3ELi4ELi3EEENS4_18smem_ptr_flag_bitsILi16EEENSU_INS5_IJNSA_ILi8EEESG_EEENS5_IJSG_SB_EEEEEEEvNS4_8identityENS4_13SM90_TMA_LOADES1C_vS1D_EENS_8epilogue10collective6detail29Sm90TmaWarpSpecializedAdapterINS1H_15DefaultEpilogueISJ_SK_SK_NS1G_6thread17LinearCombinationISJ_Li1EffLNS1L_9ScaleType4KindE0ELNS_15FloatRoundStyleE2ESJ_EENS1_15EpilogueDefaultEEEEEvvEEEEvNT_6ParamsE)
        .other          _ZN7cutlass13device_kernelINS_4gemm6kernel13GemmUniversalIN4cute5tupleIJiiiiEEENS1_10collective13CollectiveMmaINS1_34MainloopSm90TmaGmmaWarpSpecializedILi3ENS5_IJNS4_1CILi1EEENSA_ILi2EEESB_EEENS1_32KernelTmaWarpSpecializedPingpongEEENS5_IJNSA_ILi64EEENSA_ILi256EEESG_EEENS_10bfloat16_tENS5_IJlSB_lEEESJ_SK_NS4_8TiledMMAINS4_8MMA_AtomIJNS4_4SM904GMMA28MMA_64x256x16_F32BF16BF16_SSILNSO_5MajorE0ELSQ_0ELNSO_7ScaleInE1ELSR_1EEEEEENS4_6LayoutINS5_IJSB_SB_SB_EEENS5_IJNSA_ILi0EEESW_SW_EEEEENS5_IJNS4_10UnderscoreESZ_SZ_EEEEENS4_23SM90_TMA_LOAD_MULTICASTENS4_14ComposedLayoutINS4_7SwizzleILi3ELi4ELi3EEENS4_18smem_ptr_flag_bitsILi16EEENSU_INS5_IJNSA_ILi8EEESG_EEENS5_IJSG_SB_EEEEEEEvNS4_8identityENS4_13SM90_TMA_LOADES1C_vS1D_EENS_8epilogue10collective6detail29Sm90TmaWarpSpecializedAdapterINS1H_15DefaultEpilogueISJ_SK_SK_NS1G_6thread17LinearCombinationISJ_Li1EffLNS1L_9ScaleType4KindE0ELNS_15FloatRoundStyleE2ESJ_EENS1_15EpilogueDefaultEEEEEvvEEEEvNT_6ParamsE,@"STO_CUDA_ENTRY STV_DEFAULT"
_ZN7cutlass13device_kernelINS_4gemm6kernel13GemmUniversalIN4cute5tupleIJiiiiEEENS1_10collective13CollectiveMmaINS1_34MainloopSm90TmaGmmaWarpSpecializedILi3ENS5_IJNS4_1CILi1EEENSA_ILi2EEESB_EEENS1_32KernelTmaWarpSpecializedPingpongEEENS5_IJNSA_ILi64EEENSA_ILi256EEESG_EEENS_10bfloat16_tENS5_IJlSB_lEEESJ_SK_NS4_8TiledMMAINS4_8MMA_AtomIJNS4_4SM904GMMA28MMA_64x256x16_F32BF16BF16_SSILNSO_5MajorE0ELSQ_0ELNSO_7ScaleInE1ELSR_1EEEEEENS4_6LayoutINS5_IJSB_SB_SB_EEENS5_IJNSA_ILi0EEESW_SW_EEEEENS5_IJNS4_10UnderscoreESZ_SZ_EEEEENS4_23SM90_TMA_LOAD_MULTICASTENS4_14ComposedLayoutINS4_7SwizzleILi3ELi4ELi3EEENS4_18smem_ptr_flag_bitsILi16EEENSU_INS5_IJNSA_ILi8EEESG_EEENS5_IJSG_SB_EEEEEEEvNS4_8identityENS4_13SM90_TMA_LOADES1C_vS1D_EENS_8epilogue10collective6detail29Sm90TmaWarpSpecializedAdapterINS1H_15DefaultEpilogueISJ_SK_SK_NS1G_6thread17LinearCombinationISJ_Li1EffLNS1L_9ScaleType4KindE0ELNS_15FloatRoundStyleE2ESJ_EENS1_15EpilogueDefaultEEEEEvvEEEEvNT_6ParamsE:
[----:B------:R-:W0:Y:S02]  /*0000*/  LDC R1, c[0x0][0x28] ;  /* 0x00000a00ff017b82 */ /* 0x000e240000000800 */
[----:B0-----:R-:W-:Y:S01]  /*0010*/  VIADD R1, R1, 0xfffffff8 ;  /* 0xfffffff801017836 */ /* 0x001fe20000000000 */
[----:B------:R-:W0:Y:S01]  /*0020*/  S2R R4, SR_TID.X ;  /* 0x0000000000047919 */ /* 0x000e220000002100 */
[----:B------:R-:W-:Y:S01]  /*0030*/  ELECT P0, URZ, PT ;  /* 0x00000000003f782f */ /* 0x000fe20003800000 */
[----:B------:R-:W-:Y:S01]  /*0040*/  BSSY B0, `(.L_x_0) ;  /* 0x000000f000007945 */ /* 0x000fe20003800000 */
[--C-:B0-----:R-:W-:Y:S02]  /*0050*/  SHF.R.U32.HI R0, RZ, 0x5, R4.reuse ;  /* 0x00000005ff007819 */ /* 0x101fe40000011604 */
[----:B------:R-:W-:-:S03]  /*0060*/  SHF.R.U32.HI R7, RZ, 0x7, R4 ;  /* 0x00000007ff077819 */ /* 0x000fc60000011604 */
[----:B------:R-:W0:Y:S04]  /*0070*/  SHFL.IDX PT, R2, R0, RZ, 0x1f ;  /* 0x00001fff00027589 */ /* 0x000e2800000e0000 */
[----:B------:R1:W2:Y:S01]  /*0080*/  SHFL.IDX PT, R10, R7, RZ, 0x1f ;  /* 0x00001fff070a7589 */ /* 0x0002a200000e0000 */
[----:B0-----:R-:W-:-:S13]  /*0090*/  ISETP.NE.OR P0, PT, R2, RZ, !P0 ;  /* 0x000000ff0200720c */ /* 0x001fda0004705670 */
[----:B-12---:R-:W-:Y:S05]  /*00a0*/  @P0 BRA `(.L_x_1) ;  /* 0x0000000000200947 */ /* 0x006fea0003800000 */
[----:B------:R-:W-:Y:S02]  /*00b0*/  ULDC.64 UR4, c[0x0][0x198] ;  /* 0x0000660000047ab9 */ /* 0x000fe40000000a00 */
[----:B------:R-:W-:Y:S02]  /*00c0*/  UIADD3 UR6, UP0, UR4, 0xf0, URZ ;  /* 0x000000f004067890 */ /* 0x000fe4000ff1e03f */
[----:B------:R-:W-:Y:S02]  /*00d0*/  UIADD3 UR4, UP1, UR4, 0x1f0, URZ ;  /* 0x000001f004047890 */ /* 0x000fe4000ff3e03f */
[----:B------:R-:W-:Y:S02]  /*00e0*/  UIADD3.X UR7, URZ, UR5, URZ, UP0, !UPT ;  /* 0x000000053f077290 */ /* 0x000fe400087fe43f */
[----:B------:R-:W-:-:S07]  /*00f0*/  UIADD3.X UR5, URZ, UR5, URZ, UP1, !UPT ;  /* 0x000000053f057290 */ /* 0x000fce0008ffe43f */
[----:B------:R0:W-:Y:S02]  /*0100*/  UTMACCTL.PF [UR6] ;  /* 0x00000000060079b9 */ /* 0x0001e40008040000 */
[----:B------:R0:W-:Y:S02]  /*0110*/  UTMACCTL.PF [UR4] ;  /* 0x00000000040079b9 */ /* 0x0001e40008040000 */
[----:B0-----:R-:W-:Y:S01]  /*0120*/  NOP ;  /* 0x0000000000007918 */ /* 0x001fe20000000000 */
.L_x_1:
[----:B------:R-:W-:Y:S05]  /*0130*/  BSYNC B0 ;  /* 0x0000000000007941 */ /* 0x000fea0003800000 */
.L_x_0:
[----:B------:R-:W0:Y:S02]  /*0140*/  SHFL.IDX PT, R8, R0, RZ, 0x1f ;  /* 0x00001fff00087589 */ /* 0x000e2400000e0000 */
[----:B0-----:R-:W-:-:S13]  /*0150*/  ISETP.NE.AND P0, PT, R8, RZ, PT ;  /* 0x000000ff0800720c */ /* 0x001fda0003f05270 */
[----:B------:R-:W-:Y:S05]  /*0160*/  @P0 BRA `(.L_x_2) ;  /* 0x0000000000500947 */ /* 0x000fea0003800000 */
[----:B------:R-:W0:Y:S01]  /*0170*/  S2UR UR8, SR_CgaCtaId ;  /* 0x00000000000879c3 */ /* 0x000e220000008800 */
[----:B------:R-:W-:Y:S01]  /*0180*/  UMOV UR4, 0x400 ;  /* 0x0000040000047882 */ /* 0x000fe20000000000 */
[----:B------:R-:W-:Y:S01]  /*0190*/  UMOV UR5, 0x1 ;  /* 0x0000000100057882 */ /* 0x000fe20000000000 */
[----:B------:R-:W-:Y:S01]  /*01a0*/  UMOV UR6, 0x2 ;  /* 0x0000000200067882 */ /* 0x000fe20000000000 */
[----:B------:R-:W-:Y:S01]  /*01b0*/  ELECT P0, URZ, PT ;  /* 0x00000000003f782f */ /* 0x000fe20003800000 */
[----:B------:R-:W-:-:S04]  /*01c0*/  UIADD3 UR6, -UR6, 0x100000, URZ ;  /* 0x0010000006067890 */ /* 0x000fc8000fffe13f */
[----:B------:R-:W-:Y:S02]  /*01d0*/  USHF.L.U32 UR7, UR6, 0xb, URZ ;  /* 0x0000000b06077899 */ /* 0x000fe4000800063f */
[----:B------:R-:W-:Y:S02]  /*01e0*/  USHF.L.U32 UR6, UR6, 0x1, URZ ;  /* 0x0000000106067899 */ /* 0x000fe4000800063f */
[----:B0-----:R-:W-:Y:S02]  /*01f0*/  ULEA UR8, UR8, UR4, 0x18 ;  /* 0x0000000408087291 */ /* 0x001fe4000f8ec03f */
[----:B------:R-:W-:-:S04]  /*0200*/  UIADD3 UR4, -UR5, 0x100000, URZ ;  /* 0x0010000005047890 */ /* 0x000fc8000fffe13f */
[----:B------:R-:W-:Y:S02]  /*0210*/  USHF.L.U32 UR5, UR4, 0xb, URZ ;  /* 0x0000000b04057899 */ /* 0x000fe4000800063f */
[----:B------:R-:W-:Y:S01]  /*0220*/  USHF.L.U32 UR4, UR4, 0x1, URZ ;  /* 0x0000000104047899 */ /* 0x000fe2000800063f */
[----:B------:R-:W0:Y:S11]  /*0230*/  FENCE.VIEW.ASYNC.S ;  /* 0x00000000000073c6 */ /* 0x000e360000000000 */
[----:B0-----:R0:W1:Y:S01]  /*0240*/  SYNCS.EXCH.64 URZ, [UR8], UR4 ;  /* 0x00000004083f75b2 */ /* 0x0010620008000100 */
[----:B------:R0:W2:Y:S01]  /*0250*/  SYNCS.EXCH.64 URZ, [UR8+0x18], UR6 ;  /* 0x00001806083f75b2 */ /* 0x0000a20008000100 */
[----:B------:R0:W3:Y:S01]  /*0260*/  SYNCS.EXCH.64 URZ, [UR8+0x8], UR4 ;  /* 0x00000804083f75b2 */ /* 0x0000e20008000100 */
[----:B------:R0:W4:Y:S01]  /*0270*/  SYNCS.EXCH.64 URZ, [UR8+0x20], UR6 ;  /* 0x00002006083f75b2 */ /* 0x0001220008000100 */
[----:B------:R0:W0:Y:S01]  /*0280*/  SYNCS.EXCH.64 URZ, [UR8+0x10], UR4 ;  /* 0x00001004083f75b2 */ /* 0x0000220008000100 */
[----:B------:R0:W0:Y:S01]  /*0290*/  SYNCS.EXCH.64 URZ, [UR8+0x28], UR6 ;  /* 0x00002806083f75b2 */ /* 0x0000220008000100 */
[----:B------:R-:W-:Y:S01]  /*02a0*/  NOP ;  /* 0x0000000000007918 */ /* 0x000fe20000000000 */
.L_x_2:
[----:B------:R-:W5:Y:S01]  /*02b0*/  SHFL.IDX PT, R9, R0, RZ, 0x1f ;  /* 0x00001fff00097589 */ /* 0x000f6200000e0000 */
[----:B------:R-:W1:Y:S01]  /*02c0*/  S2UR UR12, SR_CTAID.X ;  /* 0x00000000000c79c3 */ /* 0x000e620000002500 */
[----:B------:R-:W-:Y:S02]  /*02d0*/  SHF.R.S32.HI R3, RZ, 0x1f, R4 ;  /* 0x0000001fff037819 */ /* 0x000fe40000011404 */
[----:B------:R-:W-:Y:S01]  /*02e0*/  ELECT P0, URZ, PT ;  /* 0x00000000003f782f */ /* 0x000fe20003800000 */
[----:B------:R-:W2:Y:S01]  /*02f0*/  SHFL.IDX PT, R5, R0, RZ, 0x1f ;  /* 0x00001fff00057589 */ /* 0x000ea200000e0000 */
[----:B------:R-:W-:Y:S02]  /*0300*/  ELECT P1, URZ, PT ;  /* 0x00000000003f782f */ /* 0x000fe40003820000 */
[----:B------:R-:W-:Y:S01]  /*0310*/  LEA.HI R3, R3, R4, RZ, 0x7 ;  /* 0x0000000403037211 */ /* 0x000fe200078f38ff */
[----:B0-----:R-:W-:Y:S01]  /*0320*/  ULDC UR4, c[0x0][0x150] ;  /* 0x0000540000047ab9 */ /* 0x001fe20000000800 */
[----:B------:R-:W0:Y:S01]  /*0330*/  S2R R6, SR_CTAID.Y ;  /* 0x0000000000067919 */ /* 0x000e220000002600 */
[----:B------:R-:W-:Y:S01]  /*0340*/  SHF.R.S32.HI R11, RZ, 0x1f, R8 ;  /* 0x0000001fff0b7819 */ /* 0x000fe20000011408 */
[----:B------:R-:W3:Y:S01]  /*0350*/  LDC R21, c[0x0][0x148] ;  /* 0x00005200ff157b82 */ /* 0x000ee20000000800 */
[----:B------:R-:W-:Y:S01]  /*0360*/  LOP3.LUT R3, R3, 0xffffff80, RZ, 0xc0, !PT ;  /* 0xffffff8003037812 */ /* 0x000fe200078ec0ff */
[----:B------:R-:W-:Y:S01]  /*0370*/  UMOV UR11, 0x80 ;  /* 0x00000080000b7882 */ /* 0x000fe20000000000 */
[----:B------:R-:W-:Y:S01]  /*0380*/  LEA.HI R11, R11, R8, RZ, 0x2 ;  /* 0x000000080b0b7211 */ /* 0x000fe200078f10ff */
[----:B------:R-:W-:Y:S01]  /*0390*/  NOP ;  /* 0x0000000000007918 */ /* 0x000fe20000000000 */
[----:B------:R-:W-:Y:S01]  /*03a0*/  NOP ;  /* 0x0000000000007918 */ /* 0x000fe20000000000 */
[----:B------:R-:W-:Y:S01]  /*03b0*/  IMAD.IADD R3, R4, 0x1, -R3 ;  /* 0x0000000104037824 */ /* 0x000fe200078e0a03 */
[----:B------:R-:W-:Y:S01]  /*03c0*/  LOP3.LUT R11, R11, 0x3ffffffc, RZ, 0xc0, !PT ;  /* 0x3ffffffc0b0b7812 */ /* 0x000fe200078ec0ff */
[----:B------:R-:W4:Y:S01]  /*03d0*/  LDC R15, c[0x0][0x140] ;  /* 0x00005000ff0f7b82 */ /* 0x000f220000000800 */
[C---:B------:R-:W-:Y:S01]  /*03e0*/  VIADD R35, R10.reuse, 0xffffffff ;  /* 0xffffffff0a237836 */ /* 0x040fe20000000000 */
[----:B------:R-:W-:-:S02]  /*03f0*/  ISETP.NE.AND P2, PT, R10, RZ, PT ;  /* 0x000000ff0a00720c */ /* 0x000fc40003f45270 */
[----:B------:R-:W-:Y:S01]  /*0400*/  SHF.R.S32.HI R14, RZ, 0x1f, R3 ;  /* 0x0000001fff0e7819 */ /* 0x000fe20000011403 */
[----:B------:R-:W-:Y:S01]  /*0410*/  IMAD.IADD R11, R8, 0x1, -R11 ;  /* 0x00000001080b7824 */ /* 0x000fe200078e0a0b */
[----:B-----5:R-:W-:Y:S02]  /*0420*/  ISETP.NE.OR P0, PT, R9, RZ, !P0 ;  /* 0x000000ff0900720c */ /* 0x020fe40004705670 */
[----:B-1----:R-:W-:Y:S01]  /*0430*/  I2FP.F32.U32 R12, UR12 ;  /* 0x0000000c000c7c45 */ /* 0x002fe20008201000 */
[----:B------:R-:W1:Y:S01]  /*0440*/  LDC R13, c[0x0][0x144] ;  /* 0x00005100ff0d7b82 */ /* 0x000e620000000800 */
[----:B--2---:R-:W-:Y:S02]  /*0450*/  ISETP.NE.OR P1, PT, R5, RZ, !P1 ;  /* 0x000000ff0500720c */ /* 0x004fe40004f25670 */
[----:B------:R-:W-:Y:S01]  /*0460*/  LEA.HI R0, R14, R3, RZ, 0x3 ;  /* 0x000000030e007211 */ /* 0x000fe200078f18ff */
[----:B------:R-:W-:Y:S01]  /*0470*/  FMUL R12, R12, UR4 ;  /* 0x000000040c0c7c20 */ /* 0x000fe20008400000 */
[----:B------:R-:W-:Y:S01]  /*0480*/  ULDC UR4, c[0x0][0x154] ;  /* 0x0000550000047ab9 */ /* 0x000fe20000000800 */
[----:B------:R-:W-:-:S02]  /*0490*/  SHF.R.S32.HI R5, RZ, 0x1f, R2 ;  /* 0x0000001fff057819 */ /* 0x000fc40000011402 */
[--C-:B------:R-:W-:Y:S02]  /*04a0*/  SHF.R.S32.HI R9, RZ, 0x3, R0.reuse ;  /* 0x00000003ff097819 */ /* 0x100fe40000011400 */
[----:B------:R-:W-:Y:S01]  /*04b0*/  VOTEU.ALL UP0, P0 ;  /* 0x00000000003f7886 */ /* 0x000fe20000000000 */
[----:B------:R-:W-:Y:S01]  /*04c0*/  SHF.R.S32.HI R0, RZ, 0x1f, R0 ;  /* 0x0000001fff007819 */ /* 0x000fe20000011400 */
[----:B------:R-:W2:Y:S01]  /*04d0*/  F2I.U32.TRUNC.NTZ R12, R12 ;  /* 0x0000000c000c7305 */ /* 0x000ea2000020f000 */
[----:B0-----:R-:W-:Y:S01]  /*04e0*/  I2FP.F32.U32 R8, R6 ;  /* 0x0000000600087245 */ /* 0x001fe20000201000 */
[----:B------:R-:W-:Y:S01]  /*04f0*/  VOTEU.ALL UP1, P1 ;  /* 0x00000000003f7886 */ /* 0x000fe20000820000 */
[----:B------:R-:W0:Y:S01]  /*0500*/  @!UP0 S2UR UR7, SR_CgaCtaId ;  /* 0x00000000000789c3 */ /* 0x000e220000008800 */
[----:B------:R-:W-:Y:S01]  /*0510*/  LEA.HI R0, R0, R9, RZ, 0x2 ;  /* 0x0000000900007211 */ /* 0x000fe200078f10ff */
[----:B------:R-:W-:Y:S01]  /*0520*/  @!UP0 UMOV UR6, 0x400 ;  /* 0x0000040000068882 */ /* 0x000fe20000000000 */
[----:B------:R-:W-:Y:S01]  /*0530*/  FMUL R8, R8, UR4 ;  /* 0x0000000408087c20 */ /* 0x000fe20008400000 */
[----:B------:R-:W-:Y:S01]  /*0540*/  LEA.HI R5, R5, R2, RZ, 0x2 ;  /* 0x0000000205057211 */ /* 0x000fe200078f10ff */
[----:B------:R-:W-:Y:S01]  /*0550*/  UMOV UR4, 0x20 ;  /* 0x0000002000047882 */ /* 0x000fe20000000000 */
[----:B------:R-:W-:Y:S01]  /*0560*/  LOP3.LUT R0, R0, 0xfffffffc, RZ, 0xc0, !PT ;  /* 0xfffffffc00007812 */ /* 0x000fe200078ec0ff */
[----:B------:R-:W-:-:S04]  /*0570*/  @!UP0 UIADD3 UR4, -UR4, 0x100000, URZ ;  /* 0x0010000004048890 */ /* 0x000fc8000fffe13f */
[----:B------:R-:W-:Y:S02]  /*0580*/  @!UP0 USHF.L.U32 UR5, UR4, 0xb, URZ ;  /* 0x0000000b04058899 */ /* 0x000fe4000800063f */
[----:B------:R-:W-:Y:S01]  /*0590*/  @!UP0 USHF.L.U32 UR4, UR4, 0x1, URZ ;  /* 0x0000000104048899 */ /* 0x000fe2000800063f */
[----:B------:R-:W5:Y:S01]  /*05a0*/  @!UP1 S2UR UR10, SR_CgaCtaId ;  /* 0x00000000000a99c3 */ /* 0x000f620000008800 */
[----:B------:R-:W3:Y:S01]  /*05b0*/  F2I.U32.TRUNC.NTZ R8, R8 ;  /* 0x0000000800087305 */ /* 0x000ee2000020f000 */
[----:B------:R-:W-:Y:S01]  /*05c0*/  LOP3.LUT R5, R5, 0xfffffffc, RZ, 0xc0, !PT ;  /* 0xfffffffc05057812 */ /* 0x000fe200078ec0ff */
[----:B------:R-:W-:Y:S01]  /*05d0*/  IMAD.IADD R0, R9, 0x1, -R0 ;  /* 0x0000000109007824 */ /* 0x000fe200078e0a00 */
[----:B------:R-:W-:Y:S01]  /*05e0*/  @!UP1 UMOV UR9, 0x400 ;  /* 0x0000040000099882 */ /* 0x000fe20000000000 */
[----:B--2---:R-:W-:Y:S01]  /*05f0*/  IMAD.MOV R12, RZ, RZ, -R12 ;  /* 0x000000ffff0c7224 */ /* 0x004fe200078e0a0c */
[----:B------:R-:W-:Y:S01]  /*0600*/  VOTEU.ALL UP2, P1 ;  /* 0x00000000003f7886 */ /* 0x000fe20000840000 */
[----:B------:R-:W-:Y:S01]  /*0610*/  IMAD R0, R11, 0x4, R0 ;  /* 0x000000040b007824 */ /* 0x000fe200078e0200 */
[----:B------:R-:W-:Y:S01]  /*0620*/  VOTEU.ALL UP3, P1 ;  /* 0x00000000003f7886 */ /* 0x000fe20000860000 */
[----:B------:R-:W-:Y:S01]  /*0630*/  IMAD.IADD R5, R2, 0x1, -R5 ;  /* 0x0000000102057824 */ /* 0x000fe200078e0a05 */
[----:B------:R-:W-:Y:S01]  /*0640*/  VOTEU.ALL UP4, P1 ;  /* 0x00000000003f7886 */ /* 0x000fe20000880000 */
[C---:B------:R-:W-:Y:S01]  /*0650*/  IMAD.SHL.U32 R9, R0.reuse, 0x4, RZ ;  /* 0x0000000400097824 */ /* 0x040fe200078e00ff */
[----:B------:R-:W-:Y:S01]  /*0660*/  VOTEU.ALL UP5, P1 ;  /* 0x00000000003f7886 */ /* 0x000fe200008a0000 */
[----:B----4-:R-:W-:Y:S01]  /*0670*/  ISETP.EQ.U32.AND P3, PT, R15, 0x1, PT ;  /* 0x000000010f00780c */ /* 0x010fe20003f62070 */
[----:B-1----:R-:W-:Y:S01]  /*0680*/  IMAD R20, R13, R12, UR12 ;  /* 0x0000000c0d147e24 */ /* 0x002fe2000f8e020c */
[----:B------:R-:W-:Y:S01]  /*0690*/  ISETP.NE.AND P1, PT, R5, 0x3, PT ;  /* 0x000000030500780c */ /* 0x000fe20003f25270 */
[----:B0-----:R-:W-:Y:S01]  /*06a0*/  @!UP0 ULEA UR8, UR7, UR6, 0x18 ;  /* 0x0000000607088291 */ /* 0x001fe2000f8ec03f */
[----:B---3--:R-:W-:Y:S01]  /*06b0*/  IMAD.MOV R24, RZ, RZ, -R8 ;  /* 0x000000ffff187224 */ /* 0x008fe200078e0a08 */
[----:B------:R-:W-:Y:S01]  /*06c0*/  LOP3.LUT R152, R0, 0xc, R9, 0x78, !PT ;  /* 0x0000000c00987812 */ /* 0x000fe200078e7809 */
[----:B------:R-:W-:-:S04]  /*06d0*/  @!UP1 UIADD3 UR6, -UR11, 0x100000, URZ ;  /* 0x001000000b069890 */ /* 0x000fc8000fffe13f */
[----:B------:R-:W-:Y:S02]  /*06e0*/  @!UP1 USHF.L.U32 UR7, UR6, 0xb, URZ ;  /* 0x0000000b06079899 */ /* 0x000fe4000800063f */
[----:B------:R-:W-:Y:S01]  /*06f0*/  @!UP1 USHF.L.U32 UR6, UR6, 0x1, URZ ;  /* 0x0000000106069899 */ /* 0x000fe2000800063f */
[----:B------:R-:W-:Y:S01]  /*0700*/  ISETP.EQ.OR P1, PT, R5, RZ, !P1 ;  /* 0x000000ff0500720c */ /* 0x000fe20004f22670 */
[----:B------:R-:W-:Y:S01]  /*0710*/  IMAD R9, R21, R24, R6 ;  /* 0x0000001815097224 */ /* 0x000fe200078e0206 */
[----:B------:R-:W-:Y:S01]  /*0720*/  VOTEU.ALL UP0, P0 ;  /* 0x00000000003f7886 */ /* 0x000fe20000000000 */
[----:B------:R-:W-:Y:S01]  /*0730*/  ISETP.GE.U32.AND P5, PT, R35, 0x2, PT ;  /* 0x000000022300780c */ /* 0x000fe20003fa6070 */
[----:B-----5:R-:W-:Y:S01]  /*0740*/  @!UP1 ULEA UR9, UR10, UR9, 0x18 ;  /* 0x000000090a099291 */ /* 0x020fe2000f8ec03f */
[----:B------:R-:W-:Y:S01]  /*0750*/  ISETP.EQ.AND P1, PT, R10, RZ, P1 ;  /* 0x000000ff0a00720c */ /* 0x000fe20000f22270 */
[----:B------:R-:W-:Y:S01]  /*0760*/  VOTEU.ALL UP1, P0 ;  /* 0x00000000003f7886 */ /* 0x000fe20000020000 */
[----:B------:R-:W-:Y:S01]  /*0770*/  LOP3.LUT P0, RZ, R3, 0x7, RZ, 0xc0, !PT ;  /* 0x0000000703ff7812 */ /* 0x000fe2000780c0ff */
[----:B------:R-:W0:Y:S02]  /*0780*/  FENCE.VIEW.ASYNC.S ;  /* 0x00000000000073c6 */ /* 0x000e240000000000 */
[----:B0-----:R0:W1:Y:S01]  /*0790*/  @!UP0 SYNCS.EXCH.64 URZ, [UR8+0x60], UR4 ;  /* 0x00006004083f85b2 */ /* 0x0010620008000100 */
[----:B------:R-:W-:Y:S01]  /*07a0*/  ISETP.NE.AND P4, PT, R9, R152, PT ;  /* 0x000000980900720c */ /* 0x000fe20003f85270 */
[----:B------:R0:W2:Y:S01]  /*07b0*/  SHFL.IDX PT, R0, R7, RZ, 0x1f ;  /* 0x00001fff07007589 */ /* 0x0000a200000e0000 */
[----:B------:R-:W-:-:S02]  /*07c0*/  ISETP.LT.U32.AND P0, PT, R152, 0x2, !P0 ;  /* 0x000000029800780c */ /* 0x000fc40004701070 */
[----:B------:R-:W-:Y:S02]  /*07d0*/  ISETP.EQ.OR P4, PT, R20, RZ, !P4 ;  /* 0x000000ff1400720c */ /* 0x000fe40006782670 */
[----:B------:R-:W-:Y:S02]  /*07e0*/  SEL R16, RZ, 0x1, !P1 ;  /* 0x00000001ff107807 */ /* 0x000fe40004800000 */
[----:B------:R-:W-:Y:S02]  /*07f0*/  PLOP3.LUT P0, PT, P0, P4, PT, 0x80, 0x0 ;  /* 0x000000000000781c */ /* 0x000fe40000709070 */
[----:B------:R-:W-:Y:S02]  /*0800*/  SEL R16, R16, 0x2, P5 ;  /* 0x0000000210107807 */ /* 0x000fe40002800000 */
[----:B------:R-:W-:Y:S01]  /*0810*/  P2R R155, PR, RZ, 0x1 ;  /* 0x00000001ff9b7803 */ /* 0x000fe20000000000 */
[----:B------:R0:W3:Y:S01]  /*0820*/  @!UP1 SYNCS.EXCH.64 URZ, [UR8+0x68], UR4 ;  /* 0x00006804083f95b2 */ /* 0x0000e20008000100 */
[----:B------:R-:W-:Y:S01]  /*0830*/  NOP ;  /* 0x0000000000007918 */ /* 0x000fe20000000000 */
[----:B------:R0:W4:Y:S01]  /*0840*/  @!UP2 SYNCS.EXCH.64 URZ, [UR9+0x40], UR6 ;  /* 0x00004006093fa5b2 */ /* 0x0001220008000100 */
[----:B------:R0:W0:Y:S01]  /*0850*/  @!UP3 SYNCS.EXCH.64 URZ, [UR9+0x48], UR6 ;  /* 0x00004806093fb5b2 */ /* 0x0000220008000100 */
[----:B------:R0:W0:Y:S01]  /*0860*/  @!UP4 SYNCS.EXCH.64 URZ, [UR9+0x50], UR6 ;  /* 0x00005006093fc5b2 */ /* 0x0000220008000100 */
[----:B------:R0:W0:Y:S01]  /*0870*/  @!UP5 SYNCS.EXCH.64 URZ, [UR9+0x58], UR6 ;  /* 0x00005806093fd5b2 */ /* 0x0000220008000100 */
[----:B------:R-:W-:Y:S01]  /*0880*/  NOP ;  /* 0x0000000000007918 */ /* 0x000fe20000000000 */
[----:B------:R-:W-:Y:S05]  /*0890*/  @!P3 BRA `(.L_x_3) ;  /* 0x000000000008b947 */ /* 0x000fea0003800000 */
[----:B01-34-:R-:W-:Y:S01]  /*08a0*/  UCGABAR_ARV ;  /* 0x00000000000079c7 */ /* 0x01bfe20008000000 */
[----:B------:R-:W-:Y:S05]  /*08b0*/  BRA `(.L_x_4) ;  /* 0x0000000000047947 */ /* 0x000fea0003800000 */
.L_x_3:
[----:B01-34-:R-:W-:Y:S01]  /*08c0*/  NOP ;  /* 0x0000000000007918 */ /* 0x01bfe20000000000 */
.L_x_4:
[----:B------:R-:W-:Y:S01]  /*08d0*/  ULDC.64 UR4, c[0x0][0x598] ;  /* 0x0001660000047ab9 */ /* 0x000fe20000000a00 */
[----:B------:R-:W-:Y:S01]  /*08e0*/  ULDC.64 UR36, c[0x0][0x208] ;  /* 0x0000820000247ab9 */ /* 0x000fe20000000a00 */
[----:B------:R-:W-:-:S04]  /*08f0*/  ISETP.NE.U32.AND P0, PT, RZ, UR4, PT ;  /* 0x00000004ff007c0c */ /* 0x000fc8000bf05070 */
[----:B------:R-:W-:-:S13]  /*0900*/  ISETP.NE.AND.EX P0, PT, RZ, UR5, PT, P0 ;  /* 0x00000005ff007c0c */ /* 0x000fda000bf05300 */
[----:B------:R-:W-:Y:S05]  /*0910*/  @!P0 BRA `(.L_x_5) ;  /* 0x00000000001c8947 */ /* 0x000fea0003800000 */
[----:B------:R-:W0:Y:S02]  /*0920*/  LDC.64 R8, c[0x0][0x598] ;  /* 0x00016600ff087b82 */ /* 0x000e240000000a00 */
[----:B0-----:R-:W3:Y:S02]  /*0930*/  LDG.E.64 R8, desc[UR36][R8.64] ;  /* 0x0000002408087981 */ /* 0x001ee4000c1e1b00 */
[----:B---3--:R-:W-:-:S04]  /*0940*/  ISETP.NE.U32.AND P0, PT, R8, RZ, PT ;  /* 0x000000ff0800720c */ /* 0x008fc80003f05070 */
[----:B------:R-:W-:-:S13]  /*0950*/  ISETP.NE.AND.EX P0, PT, R9, RZ, PT, P0 ;  /* 0x000000ff0900720c */ /* 0x000fda0003f05300 */
[----:B------:R-:W-:Y:S05]  /*0960*/  @!P0 BRA `(.L_x_5) ;  /* 0x0000000000088947 */ /* 0x000fea0003800000 */
[----:B------:R0:W5:Y:S01]  /*0970*/  LD.E R153, desc[UR36][R8.64] ;  /* 0x0000002408997980 */ /* 0x000162000c101900 */
[----:B------:R-:W-:Y:S05]  /*0980*/  BRA `(.L_x_6) ;  /* 0x0000000000247947 */ /* 0x000fea0003800000 */
.L_x_5:
[----:B------:R-:W-:Y:S02]  /*0990*/  ULDC.64 UR4, c[0x0][0x588] ;  /* 0x0001620000047ab9 */ /* 0x000fe40000000a00 */
[----:B------:R-:W-:-:S04]  /*09a0*/  ISETP.NE.U32.AND P0, PT, RZ, UR4, PT ;  /* 0x00000004ff007c0c */ /* 0x000fc8000bf05070 */
[----:B------:R-:W-:-:S13]  /*09b0*/  ISETP.NE.AND.EX P0, PT, RZ, UR5, PT, P0 ;  /* 0x00000005ff007c0c */ /* 0x000fda000bf05300 */
[----:B------:R-:W-:Y:S05]  /*09c0*/  @!P0 BRA `(.L_x_7) ;  /* 0x00000000000c8947 */ /* 0x000fea0003800000 */
[----:B------:R-:W0:Y:S02]  /*09d0*/  LDC.64 R8, c[0x0][0x588] ;  /* 0x00016200ff087b82 */ /* 0x000e240000000a00 */
[----:B0-----:R1:W5:Y:S01]  /*09e0*/  LDG.E R153, desc[UR36][R8.64] ;  /* 0x0000002408997981 */ /* 0x001362000c1e1900 */
[----:B------:R-:W-:Y:S05]  /*09f0*/  BRA `(.L_x_6) ;  /* 0x0000000000087947 */ /* 0x000fea0003800000 */
.L_x_7:
[----:B------:R-:W-:Y:S02]  /*0a00*/  ULDC UR4, c[0x0][0x580] ;  /* 0x0001600000047ab9 */ /* 0x000fe40000000800 */
[----:B------:R-:W-:-:S07]  /*0a10*/  IMAD.U32 R153, RZ, RZ, UR4 ;  /* 0x00000004ff997e24 */ /* 0x000fce000f8e00ff */
.L_x_6:
[----:B------:R-:W-:Y:S02]  /*0a20*/  ULDC.64 UR4, c[0x0][0x5a0] ;  /* 0x0001680000047ab9 */ /* 0x000fe40000000a00 */
[----:B------:R-:W-:-:S04]  /*0a30*/  ISETP.NE.U32.AND P0, PT, RZ, UR4, PT ;  /* 0x00000004ff007c0c */ /* 0x000fc8000bf05070 */
[----:B------:R-:W-:-:S13]  /*0a40*/  ISETP.NE.AND.EX P0, PT, RZ, UR5, PT, P0 ;  /* 0x00000005ff007c0c */ /* 0x000fda000bf05300 */
[----:B------:R-:W-:Y:S05]  /*0a50*/  @!P0 BRA `(.L_x_8) ;  /* 0x00000000001c8947 */ /* 0x000fea0003800000 */
[----:B01----:R-:W0:Y:S02]  /*0a60*/  LDC.64 R8, c[0x0][0x5a0] ;  /* 0x00016800ff087b82 */ /* 0x003e240000000a00 */
[----:B0-----:R-:W3:Y:S02]  /*0a70*/  LDG.E.64 R8, desc[UR36][R8.64] ;  /* 0x0000002408087981 */ /* 0x001ee4000c1e1b00 */
[----:B---3--:R-:W-:-:S04]  /*0a80*/  ISETP.NE.U32.AND P0, PT, R8, RZ, PT ;  /* 0x000000ff0800720c */ /* 0x008fc80003f05070 */
[----:B------:R-:W-:-:S13]  /*0a90*/  ISETP.NE.AND.EX P0, PT, R9, RZ, PT, P0 ;  /* 0x000000ff0900720c */ /* 0x000fda0003f05300 */
[----:B------:R-:W-:Y:S05]  /*0aa0*/  @!P0 BRA `(.L_x_8) ;  /* 0x0000000000088947 */ /* 0x000fea0003800000 */
[----:B------:R0:W5:Y:S01]  /*0ab0*/  LD.E R154, desc[UR36][R8.64] ;  /* 0x00000024089a7980 */ /* 0x000162000c101900 */
[----:B------:R-:W-:Y:S05]  /*0ac0*/  BRA `(.L_x_9) ;  /* 0x0000000000247947 */ /* 0x000fea0003800000 */
.L_x_8:
[----:B------:R-:W-:Y:S02]  /*0ad0*/  ULDC.64 UR4, c[0x0][0x590] ;  /* 0x0001640000047ab9 */ /* 0x000fe40000000a00 */
[----:B------:R-:W-:-:S04]  /*0ae0*/  ISETP.NE.U32.AND P0, PT, RZ, UR4, PT ;  /* 0x00000004ff007c0c */ /* 0x000fc8000bf05070 */
[----:B------:R-:W-:-:S13]  /*0af0*/  ISETP.NE.AND.EX P0, PT, RZ, UR5, PT, P0 ;  /* 0x00000005ff007c0c */ /* 0x000fda000bf05300 */
[----:B------:R-:W-:Y:S05]  /*0b00*/  @!P0 BRA `(.L_x_10) ;  /* 0x00000000000c8947 */ /* 0x000fea0003800000 */
[----:B01----:R-:W0:Y:S02]  /*0b10*/  LDC.64 R8, c[0x0][0x590] ;  /* 0x00016400ff087b82 */ /* 0x003e240000000a00 */
[----:B0-----:R1:W5:Y:S01]  /*0b20*/  LDG.E R154, desc[UR36][R8.64] ;  /* 0x00000024089a7981 */ /* 0x001362000c1e1900 */
[----:B------:R-:W-:Y:S05]  /*0b30*/  BRA `(.L_x_9) ;  /* 0x0000000000087947 */ /* 0x000fea0003800000 */
.L_x_10:
[----:B------:R-:W-:Y:S02]  /*0b40*/  ULDC UR4, c[0x0][0x584] ;  /* 0x0001610000047ab9 */ /* 0x000fe40000000800 */
[----:B------:R-:W-:-:S07]  /*0b50*/  IMAD.U32 R154, RZ, RZ, UR4 ;  /* 0x00000004ff9a7e24 */ /* 0x000fce000f8e00ff */
.L_x_9:
[----:B------:R-:W3:Y:S01]  /*0b60*/  LDC R2, c[0x0][0x65c] ;  /* 0x00019700ff027b82 */ /* 0x000ee20000000800 */
[----:B------:R-:W-:Y:S01]  /*0b70*/  ULDC UR6, c[0x0][0x28c] ;  /* 0x0000a30000067ab9 */ /* 0x000fe20000000800 */
[----:B------:R-:W-:Y:S01]  /*0b80*/  ISETP.NE.AND P0, PT, R10, 0x2, PT ;  /* 0x000000020a00780c */ /* 0x000fe20003f05270 */
[----:B------:R-:W-:Y:S01]  /*0b90*/  UIADD3 UR6, UR6, 0x3f, URZ ;  /* 0x0000003f06067890 */ /* 0x000fe2000fffe03f */
[----:B01----:R-:W-:Y:S01]  /*0ba0*/  IMAD.U32 R8, RZ, RZ, UR12 ;  /* 0x0000000cff087e24 */ /* 0x003fe2000f8e00ff */
[----:B------:R-:W-:Y:S01]  /*0bb0*/  UMOV UR38, URZ ;  /* 0x0000003f00267c82 */ /* 0x000fe20008000000 */
[----:B------:R-:W-:Y:S01]  /*0bc0*/  IMAD.MOV.U32 R9, RZ, RZ, RZ ;  /* 0x000000ffff097224 */ /* 0x000fe200078e00ff */
[----:B------:R-:W-:Y:S01]  /*0bd0*/  USHF.R.S32.HI UR7, URZ, 0x1f, UR6 ;  /* 0x0000001f3f077899 */ /* 0x000fe20008011406 */
[----:B------:R-:W-:Y:S01]  /*0be0*/  UMOV UR39, URZ ;  /* 0x0000003f00277c82 */ /* 0x000fe20008000000 */
[----:B------:R-:W-:Y:S02]  /*0bf0*/  ULDC.64 UR8, c[0x0][0x650] ;  /* 0x0001940000087ab9 */ /* 0x000fe40000000a00 */
[----:B------:R-:W-:-:S04]  /*0c00*/  ULEA.HI UR7, UR7, UR6, URZ, 0x6 ;  /* 0x0000000607077291 */ /* 0x000fc8000f8f303f */
[----:B------:R-:W-:Y:S01]  /*0c10*/  USHF.R.S32.HI UR40, URZ, 0x6, UR7 ;  /* 0x000000063f287899 */ /* 0x000fe20008011407 */
[----:B---3--:R-:W-:-:S13]  /*0c20*/  ISETP.NE.AND P1, PT, R2, 0x1, PT ;  /* 0x000000010200780c */ /* 0x008fda0003f25270 */
[----:B------:R-:W0:Y:S01]  /*0c30*/  @P1 LDC R19, c[0x0][0x10] ;  /* 0x00000400ff131b82 */ /* 0x000e220000000800 */
[----:B------:R-:W-:Y:S02]  /*0c40*/  @P1 IMAD.MOV.U32 R7, RZ, RZ, RZ ;  /* 0x000000ffff071224 */ /* 0x000fe400078e00ff */
[----:B------:R-:W-:-:S05]  /*0c50*/  @P1 IMAD.MOV.U32 R17, RZ, RZ, RZ ;  /* 0x000000ffff111224 */ /* 0x000fca00078e00ff */
[----:B------:R-:W1:Y:S01]  /*0c60*/  @!P1 LDC R11, c[0x0][0xc] ;  /* 0x00000300ff0b9b82 */ /* 0x000e620000000800 */
[----:B------:R-:W-:Y:S01]  /*0c70*/  ULDC UR4, c[0x0][0xc] ;  /* 0x0000030000047ab9 */ /* 0x000fe20000000800 */
[----:B------:R-:W-:Y:S02]  /*0c80*/  ULDC UR5, c[0x0][0x10] ;  /* 0x0000040000057ab9 */ /* 0x000fe40000000800 */
[----:B------:R-:W-:-:S04]  /*0c90*/  UIMAD.WIDE.U32 UR4, UR4, UR5, URZ ;  /* 0x00000005040472a5 */ /* 0x000fc8000f8e003f */
[----:B------:R-:W3:Y:S01]  /*0ca0*/  LDC R2, c[0x0][0x14] ;  /* 0x00000500ff027b82 */ /* 0x000ee20000000800 */
[----:B0-----:R-:W-:-:S04]  /*0cb0*/  @P1 IMAD.WIDE.U32 R18, R19, UR12, R6 ;  /* 0x0000000c13121c25 */ /* 0x001fc8000f8e0006 */
[----:B------:R-:W-:Y:S02]  /*0cc0*/  @P1 IMAD.IADD R17, R19, 0x1, R17 ;  /* 0x0000000113111824 */ /* 0x000fe400078e0211 */
[----:B-1----:R-:W-:-:S04]  /*0cd0*/  @!P1 IMAD.WIDE.U32 R8, R6, R11, R8 ;  /* 0x0000000b06089225 */ /* 0x002fc800078e0008 */
[----:B------:R-:W-:Y:S02]  /*0ce0*/  @!P1 IMAD.MOV.U32 R18, RZ, RZ, R8 ;  /* 0x000000ffff129224 */ /* 0x000fe400078e0008 */
[----:B------:R-:W-:Y:S02]  /*0cf0*/  @!P1 IMAD.MOV.U32 R17, RZ, RZ, R9 ;  /* 0x000000ffff119224 */ /* 0x000fe400078e0009 */
[----:B---3--:R-:W-:-:S04]  /*0d00*/  IMAD.WIDE.U32 R12, R2, UR4, RZ ;  /* 0x00000004020c7c25 */ /* 0x008fc8000f8e00ff */
[----:B------:R-:W-:Y:S01]  /*0d10*/  IMAD R23, R2, UR5, RZ ;  /* 0x0000000502177c24 */ /* 0x000fe2000f8e02ff */
[----:B------:R0:W-:Y:S03]  /*0d20*/  STL.64 [R1], R12 ;  /* 0x0000000c01007387 */ /* 0x0001e60000100a00 */
[----:B------:R-:W-:Y:S01]  /*0d30*/  IMAD.IADD R23, R13, 0x1, R23 ;  /* 0x000000010d177824 */ /* 0x000fe200078e0217 */
[----:B------:R-:W-:Y:S06]  /*0d40*/  @P0 BRA `(.L_x_11) ;  /* 0x0000000000200947 */ /* 0x000fec0003800000 */
[----:B------:R-:W-:Y:S01]  /*0d50*/  UISETP.GE.U32.AND UP0, UPT, UR40, 0x3, UPT ;  /* 0x000000032800788c */ /* 0x000fe2000bf06070 */
[----:B------:R-:W-:Y:S01]  /*0d60*/  IADD3 R18, P0, R18, R12, RZ ;  /* 0x0000000c12127210 */ /* 0x000fe20007f1e0ff */
[----:B------:R-:W-:Y:S01]  /*0d70*/  UIMAD.WIDE.U32 UR4, UR40, -0x55555555, URZ ;  /* 0xaaaaaaab280478a5 */ /* 0x000fe2000f8e003f */
[----:B------:R-:W-:-:S03]  /*0d80*/  UMOV UR39, URZ ;  /* 0x0000003f00277c82 */ /* 0x000fc60008000000 */
[----:B------:R-:W-:Y:S01]  /*0d90*/  USHF.R.U32.HI UR4, URZ, 0x1, UR5 ;  /* 0x000000013f047899 */ /* 0x000fe20008011605 */
[----:B------:R-:W-:-:S03]  /*0da0*/  IMAD.X R17, R23, 0x1, R17, P0 ;  /* 0x0000000117117824 */ /* 0x000fc600000e0611 */
[----:B------:R-:W-:Y:S02]  /*0db0*/  UIMAD UR38, UR4, -0x3, UR40 ;  /* 0xfffffffd042678a4 */ /* 0x000fe4000f8e0228 */
[----:B------:R-:W-:-:S12]  /*0dc0*/  @UP0 ULOP3.LUT UR39, UR4, 0x1, URZ, 0xc0, !UPT ;  /* 0x0000000104270892 */ /* 0x000fd8000f8ec03f */
.L_x_11:
[----:B------:R-:W-:Y:S01]  /*0dd0*/  ISETP.GE.U32.AND P0, PT, R18, UR8, PT ;  /* 0x0000000812007c0c */ /* 0x000fe2000bf06070 */
[----:B------:R-:W-:Y:S01]  /*0de0*/  IMAD.MOV.U32 R19, RZ, RZ, -0x1 ;  /* 0xffffffffff137424 */ /* 0x000fe200078e00ff */
[----:B------:R-:W-:Y:S01]  /*0df0*/  PRMT R8, RZ, 0x7610, R8 ;  /* 0x00007610ff087816 */ /* 0x000fe20000000008 */
[----:B------:R-:W-:Y:S01]  /*0e00*/  IMAD.MOV.U32 R22, RZ, RZ, -0x1 ;  /* 0xffffffffff167424 */ /* 0x000fe200078e00ff */
[----:B------:R-:W-:Y:S01]  /*0e10*/  ISETP.GE.U32.AND.EX P0, PT, R17, UR9, PT, P0 ;  /* 0x0000000911007c0c */ /* 0x000fe2000bf06100 */
[----:B------:R-:W-:-:S12]  /*0e20*/  IMAD.MOV.U32 R2, RZ, RZ, -0x1 ;  /* 0xffffffffff027424 */ /* 0x000fd800078e00ff */
[----:B------:R-:W-:Y:S05]  /*0e30*/  @P0 BRA `(.L_x_12) ;  /* 0x00000004002c0947 */ /* 0x000fea0003800000 */
[----:B------:R-:W1:Y:S01]  /*0e40*/  LDC.64 R26, c[0x0][0x628] ;  /* 0x00018a00ff1a7b82 */ /* 0x000e620000000a00 */
[----:B------:R-:W-:Y:S02]  /*0e50*/  IMAD.MOV.U32 R8, RZ, RZ, R18 ;  /* 0x000000ffff087224 */ /* 0x000fe400078e0012 */
[----:B------:R-:W-:-:S05]  /*0e60*/  IMAD.MOV.U32 R9, RZ, RZ, R17 ;  /* 0x000000ffff097224 */ /* 0x000fca00078e0011 */
[----:B------:R-:W3:Y:S08]  /*0e70*/  LDC R2, c[0x0][0x630] ;  /* 0x00018c00ff027b82 */ /* 0x000ef00000000800 */
[----:B------:R-:W4:Y:S01]  /*0e80*/  LDC.64 R28, c[0x0][0x620] ;  /* 0x00018800ff1c7b82 */ /* 0x000f220000000a00 */
[----:B-1----:R-:W-:-:S04]  /*0e90*/  ISETP.NE.U32.AND P0, PT, R26, RZ, PT ;  /* 0x000000ff1a00720c */ /* 0x002fc80003f05070 */
[----:B------:R-:W-:-:S13]  /*0ea0*/  ISETP.NE.AND.EX P0, PT, R27, RZ, PT, P0 ;  /* 0x000000ff1b00720c */ /* 0x000fda0003f05300 */
[----:B---34-:R-:W-:Y:S05]  /*0eb0*/  @!P0 BRA `(.L_x_13) ;  /* 0x0000000000288947 */ /* 0x018fea0003800000 */
[----:B0-----:R-:W0:Y:S02]  /*0ec0*/  LDC R13, c[0x0][0x634] ;  /* 0x00018d00ff0d7b82 */ /* 0x001e240000000800 */
[----:B0-----:R-:W-:-:S05]  /*0ed0*/  IADD3 R13, P0, R18, R13, RZ ;  /* 0x0000000d120d7210 */ /* 0x001fca0007f1e0ff */
[----:B------:R-:W-:-:S04]  /*0ee0*/  IMAD.X R15, RZ, RZ, R17, P0 ;  /* 0x000000ffff0f7224 */ /* 0x000fc800000e0611 */
[----:B------:R-:W-:-:S04]  /*0ef0*/  IMAD.WIDE.U32 R8, R15, R26, RZ ;  /* 0x0000001a0f087225 */ /* 0x000fc800078e00ff */
[----:B------:R-:W-:-:S04]  /*0f00*/  IMAD.WIDE.U32 R10, P0, R13, R27, R8 ;  /* 0x0000001b0d0a7225 */ /* 0x000fc80007800008 */
[----:B------:R-:W-:-:S04]  /*0f10*/  IMAD.WIDE.U32 R8, R13, R26, RZ ;  /* 0x0000001a0d087225 */ /* 0x000fc800078e00ff */
[----:B------:R-:W-:Y:S01]  /*0f20*/  IMAD.X R13, RZ, RZ, RZ, P0 ;  /* 0x000000ffff0d7224 */ /* 0x000fe200000e06ff */
[----:B------:R-:W-:Y:S01]  /*0f30*/  IADD3 RZ, P0, R9, R10, RZ ;  /* 0x0000000a09ff7210 */ /* 0x000fe20007f1e0ff */
[----:B------:R-:W-:-:S04]  /*0f40*/  IMAD.MOV.U32 R12, RZ, RZ, R11 ;  /* 0x000000ffff0c7224 */ /* 0x000fc800078e000b */
[----:B------:R-:W-:-:S08]  /*0f50*/  IMAD.WIDE.U32.X R8, R15, R27, R12, P0 ;  /* 0x0000001b0f087225 */ /* 0x000fd000000e040c */
.L_x_13:
[----:B------:R-:W1:Y:S01]  /*0f60*/  LDC.64 R32, c[0x0][0x640] ;  /* 0x00019000ff207b82 */ /* 0x000e620000000a00 */
[-C--:B------:R-:W-:Y:S01]  /*0f70*/  SHF.R.U64 R30, R8, R2.reuse, R9 ;  /* 0x00000002081e7219 */ /* 0x080fe20000001209 */
[----:B------:R-:W-:Y:S01]  /*0f80*/  IMAD.MOV.U32 R19, RZ, RZ, R17 ;  /* 0x000000ffff137224 */ /* 0x000fe200078e0011 */
[----:B------:R-:W-:Y:S02]  /*0f90*/  SHF.R.U32.HI R2, RZ, R2, R9 ;  /* 0x00000002ff027219 */ /* 0x000fe40000011609 */
[----:B------:R-:W-:-:S03]  /*0fa0*/  IADD3 R11, P0, RZ, -R30, RZ ;  /* 0x8000001eff0b7210 */ /* 0x000fc60007f1e0ff */
[----:B------:R-:W3:Y:S02]  /*0fb0*/  LDC R10, c[0x0][0x618] ;  /* 0x00018600ff0a7b82 */ /* 0x000ee40000000800 */
[----:B------:R-:W-:-:S04]  /*0fc0*/  IMAD.X R9, RZ, RZ, ~R2, P0 ;  /* 0x000000ffff097224 */ /* 0x000fc800000e0e02 */
[-C--:B------:R-:W-:Y:S02]  /*0fd0*/  IMAD R2, R9, R28.reuse, RZ ;  /* 0x0000001c09027224 */ /* 0x080fe400078e02ff */
[----:B0-----:R-:W0:Y:S01]  /*0fe0*/  LDC R13, c[0x0][0x608] ;  /* 0x00018200ff0d7b82 */ /* 0x001e220000000800 */
[----:B------:R-:W-:-:S04]  /*0ff0*/  IMAD.WIDE.U32 R8, R11, R28, R18 ;  /* 0x0000001c0b087225 */ /* 0x000fc800078e0012 */
[----:B------:R-:W-:Y:S02]  /*1000*/  IMAD R11, R11, R29, R2 ;  /* 0x0000001d0b0b7224 */ /* 0x000fe400078e0202 */
[----:B------:R-:W-:Y:S01]  /*1010*/  IMAD.MOV.U32 R2, RZ, RZ, -0x1 ;  /* 0xffffffffff027424 */ /* 0x000fe200078e00ff */
[----:B------:R-:W4:Y:S01]  /*1020*/  LDC R31, c[0x0][0x658] ;  /* 0x00019600ff1f7b82 */ /* 0x000f220000000800 */
[----:B------:R-:W-:Y:S01]  /*1030*/  IMAD.IADD R9, R9, 0x1, R11 ;  /* 0x0000000109097824 */ /* 0x000fe200078e020b */
[----:B-1----:R-:W-:Y:S01]  /*1040*/  ISETP.NE.U32.AND P0, PT, R32, RZ, PT ;  /* 0x000000ff2000720c */ /* 0x002fe20003f05070 */
[----:B------:R-:W-:-:S03]  /*1050*/  IMAD.MOV.U32 R28, RZ, RZ, 0x1 ;  /* 0x00000001ff1c7424 */ /* 0x000fc600078e00ff */
[----:B------:R-:W-:Y:S02]  /*1060*/  ISETP.NE.AND.EX P0, PT, R33, RZ, PT, P0 ;  /* 0x000000ff2100720c */ /* 0x000fe40003f05300 */
[----:B------:R-:W1:Y:S01]  /*1070*/  LDC R27, c[0x0][0x600] ;  /* 0x00018000ff1b7b82 */ /* 0x000e620000000800 */
[-CC-:B---3--:R-:W-:Y:S02]  /*1080*/  SHF.R.U64 R25, R8, R10.reuse, R9.reuse ;  /* 0x0000000a08197219 */ /* 0x188fe40000001209 */
[----:B------:R-:W-:-:S05]  /*1090*/  SHF.R.U32.HI R8, RZ, R10, R9 ;  /* 0x0000000aff087219 */ /* 0x000fca0000011609 */
[----:B------:R-:W3:Y:S01]  /*10a0*/  LDC R22, c[0x0][0x648] ;  /* 0x00019200ff167b82 */ /* 0x000ee20000000800 */
[-CC-:B0-----:R-:W-:Y:S02]  /*10b0*/  SHF.R.U64 R34, R25, R13.reuse, R8.reuse ;  /* 0x0000000d19227219 */ /* 0x181fe40000001208 */
[----:B------:R-:W-:-:S05]  /*10c0*/  SHF.R.U32.HI R8, RZ, R13, R8 ;  /* 0x0000000dff087219 */ /* 0x000fca0000011608 */
[----:B------:R-:W0:Y:S01]  /*10d0*/  LDC R26, c[0x0][0x638] ;  /* 0x00018e00ff1a7b82 */ /* 0x000e220000000800 */
[-CC-:B----4-:R-:W-:Y:S02]  /*10e0*/  SHF.R.U64 R36, R34, R31.reuse, R8.reuse ;  /* 0x0000001f22247219 */ /* 0x190fe40000001208 */
[-C--:B------:R-:W-:Y:S02]  /*10f0*/  SHF.L.U32 R2, R2, R31.reuse, RZ ;  /* 0x0000001f02027219 */ /* 0x080fe400000006ff */
[----:B------:R-:W-:Y:S01]  /*1100*/  SHF.R.U32.HI R9, RZ, R31, R8 ;  /* 0x0000001fff097219 */ /* 0x000fe20000011608 */
[----:B------:R-:W-:Y:S01]  /*1110*/  IMAD.MOV.U32 R8, RZ, RZ, R36 ;  /* 0x000000ffff087224 */ /* 0x000fe200078e0024 */
[----:B------:R-:W-:Y:S01]  /*1120*/  LOP3.LUT R15, RZ, R2, RZ, 0x33, !PT ;  /* 0x00000002ff0f7212 */ /* 0x000fe200078e33ff */
[----:B------:R-:W4:Y:S01]  /*1130*/  LDC R29, c[0x0][0x610] ;  /* 0x00018400ff1d7b82 */ /* 0x000f220000000800 */
[----:B------:R-:W-:Y:S05]  /*1140*/  @!P0 BRA `(.L_x_14) ;  /* 0x0000000000288947 */ /* 0x000fea0003800000 */
[----:B------:R-:W2:Y:S02]  /*1150*/  LDC R13, c[0x0][0x64c] ;  /* 0x00019300ff0d7b82 */ /* 0x000ea40000000800 */
[----:B--2---:R-:W-:-:S05]  /*1160*/  IADD3 R13, P0, R36, R13, RZ ;  /* 0x0000000d240d7210 */ /* 0x004fca0007f1e0ff */
        /* <DEDUP_REMOVED lines=8> */
.L_x_14:
[----:B---3--:R-:W-:Y:S01]  /*11f0*/  SHF.R.U64 R7, R8, R22, R9 ;  /* 0x0000001608077219 */ /* 0x008fe20000001209 */
[----:B-1----:R-:W-:Y:S01]  /*1200*/  VIADD R8, R27, 0xffffffff ;  /* 0xffffffff1b087836 */ /* 0x002fe20000000000 */
[----:B------:R-:W-:Y:S01]  /*1210*/  SHF.L.U32 R2, R28, R31, RZ ;  /* 0x0000001f1c027219 */ /* 0x000fe200000006ff */
[----:B------:R-:W-:Y:S01]  /*1220*/  @P1 IMAD R20, R21, R24, R6 ;  /* 0x0000001815141224 */ /* 0x000fe200078e0206 */
[----:B------:R-:W-:Y:S01]  /*1230*/  LOP3.LUT R15, R34, R15, RZ, 0xc0, !PT ;  /* 0x0000000f220f7212 */ /* 0x000fe200078ec0ff */
[----:B------:R-:W-:Y:S01]  /*1240*/  IMAD.MOV R9, RZ, RZ, -R7 ;  /* 0x000000ffff097224 */ /* 0x000fe200078e0a07 */
[----:B------:R-:W-:Y:S01]  /*1250*/  LOP3.LUT R8, R25, R8, RZ, 0xc0, !PT ;  /* 0x0000000819087212 */ /* 0x000fe200078ec0ff */
[----:B------:R-:W-:Y:S02]  /*1260*/  IMAD.MOV.U32 R6, RZ, RZ, 0x1 ;  /* 0x00000001ff067424 */ /* 0x000fe400078e00ff */
[----:B------:R-:W-:Y:S02]  /*1270*/  IMAD R15, R2, R7, R15 ;  /* 0x00000007020f7224 */ /* 0x000fe400078e020f */
[----:B0-----:R-:W-:-:S02]  /*1280*/  IMAD R2, R9, R26, R36 ;  /* 0x0000001a09027224 */ /* 0x001fc400078e0224 */
[----:B----4-:R-:W-:Y:S02]  /*1290*/  IMAD R19, R15, R29, R20 ;  /* 0x0000001d0f137224 */ /* 0x010fe400078e0214 */
[--C-:B------:R-:W-:Y:S01]  /*12a0*/  IMAD R2, R2, R27, R8.reuse ;  /* 0x0000001b02027224 */ /* 0x100fe200078e0208 */
[----:B------:R-:W-:-:S04]  /*12b0*/  PRMT R8, R6, 0x7610, R8 ;  /* 0x0000761006087816 */ /* 0x000fc80000000008 */
[----:B------:R-:W-:Y:S02]  /*12c0*/  SEL R22, R2, R19, !P1 ;  /* 0x0000001302167207 */ /* 0x000fe40004800000 */
[----:B------:R-:W-:Y:S01]  /*12d0*/  SEL R19, R19, R2, !P1 ;  /* 0x0000000213137207 */ /* 0x000fe20004800000 */
[----:B------:R-:W-:-:S07]  /*12e0*/  IMAD.MOV.U32 R2, RZ, RZ, R30 ;  /* 0x000000ffff027224 */ /* 0x000fce00078e001e */
.L_x_12:
[----:B------:R-:W-:Y:S05]  /*12f0*/  @!P3 BRA `(.L_x_15) ;  /* 0x00000000000cb947 */ /* 0x000fea0003800000 */
[----:B------:R-:W-:Y:S01]  /*1300*/  UCGABAR_WAIT ;  /* 0x0000000000007dc7 */ /* 0x000fe20008000000 */
[----:B------:R-:W-:Y:S01]  /*1310*/  CCTL.IVALL ;  /* 0x00000000ff00798f */ /* 0x000fe20002000000 */
[----:B------:R-:W-:Y:S05]  /*1320*/  BRA `(.L_x_16) ;  /* 0x0000000000047947 */ /* 0x000fea0003800000 */
.L_x_15:
[----:B------:R-:W-:Y:S06]  /*1330*/  BAR.SYNC.DEFER_BLOCKING 0x0 ;  /* 0x0000000000007b1d */ /* 0x000fec0000010000 */
.L_x_16:
[----:B------:R-:W-:Y:S05]  /*1340*/  @!P2 BRA `(.L_x_17) ;  /* 0x00000090008ca947 */ /* 0x000fea0003800000 */
[----:B------:R-:W-:-:S13]  /*1350*/  ISETP.GT.U32.AND P0, PT, R35, 0x1, PT ;  /* 0x000000012300780c */ /* 0x000fda0003f04070 */
[----:B------:R-:W-:Y:S05]  /*1360*/  @P0 EXIT ;  /* 0x000000000000094d */ /* 0x000fea0003800000 */
.L_x_18:
[----:B------:R-:W-:-:S08]  /*1370*/  NOP ;  /* 0x0000000000007918 */ /* 0x000fd00000000000 */
[----:B------:R-:W1:Y:S02]  /*1380*/  USETMAXREG.TRY_ALLOC.CTAPOOL UP0, 0xe8 ;  /* 0x000000e8000079c8 */ /* 0x000e640008000600 */
[----:B-1----:R-:W-:-:S13]  /*1390*/  PLOP3.LUT P0, PT, PT, PT, UP0, 0x80, 0x0 ;  /* 0x000000000000781c */ /* 0x002fda0003f0f008 */
[----:B------:R-:W-:Y:S05]  /*13a0*/  @!P0 BRA `(.L_x_18) ;  /* 0xfffffffc00f08947 */ /* 0x000fea000383ffff */
[----:B------:R-:W-:-:S13]  /*13b0*/  LOP3.LUT P0, RZ, R8, 0xff, RZ, 0xc0, !PT ;  /* 0x000000ff08ff7812 */ /* 0x000fda000780c0ff */
[----:B------:R-:W-:Y:S05]  /*13c0*/  @!P0 EXIT ;  /* 0x000000000000894d */ /* 0x000fea0003800000 */
[----:B------:R-:W1:Y:S01]  /*13d0*/  S2UR UR4, SR_CgaCtaId ;  /* 0x00000000000479c3 */ /* 0x000e620000008800 */
[----:B--2---:R-:W-:Y:S01]  /*13e0*/  VIADD R0, R0, 0xffffffff ;  /* 0xffffffff00007836 */ /* 0x004fe20000000000 */
[CC--:B------:R-:W-:Y:S01]  /*13f0*/  LEA.HI R4, R14.reuse, R3.reuse, RZ, 0x2 ;  /* 0x000000030e047211 */ /* 0x0c0fe200078f10ff */
[----:B------:R-:W-:Y:S01]  /*1400*/  UMOV UR41, 0x400 ;  /* 0x0000040000297882 */ /* 0x000fe20000000000 */
[----:B------:R-:W-:Y:S01]  /*1410*/  LEA.HI R14, R14, R3, RZ, 0x5 ;  /* 0x000000030e0e7211 */ /* 0x000fe200078f28ff */
[----:B------:R-:W-:Y:S01]  /*1420*/  UISETP.LT.AND UP0, UPT, UR40, 0x1, UPT ;  /* 0x000000012800788c */ /* 0x000fe2000bf01270 */
[----:B------:R-:W-:Y:S01]  /*1430*/  R2UR UR42, R0 ;  /* 0x00000000002a72ca */ /* 0x000fe200000e0000 */
[----:B------:R-:W-:Y:S01]  /*1440*/  USHF.L.U32 UR44, UR40, 0x1, URZ ;  /* 0x00000001282c7899 */ /* 0x000fe2000800063f */
[--C-:B------:R-:W-:Y:S01]  /*1450*/  SHF.R.S32.HI R156, RZ, 0x2, R4.reuse ;  /* 0x00000002ff9c7819 */ /* 0x100fe20000011404 */
[----:B------:R-:W-:Y:S01]  /*1460*/  USEL UR43, UR40, 0x1, UP0 ;  /* 0x00000001282b7887 */ /* 0x000fe20008000000 */
[----:B------:R-:W-:-:S02]  /*1470*/  SHF.R.S32.HI R5, RZ, 0x1f, R4 ;  /* 0x0000001fff057819 */ /* 0x000fc40000011404 */
[----:B------:R-:W-:Y:S01]  /*1480*/  LOP3.LUT R158, R4, 0xfffffffc, RZ, 0xc0, !PT ;  /* 0xfffffffc049e7812 */ /* 0x000fe200078ec0ff */
[----:B------:R-:W-:Y:S01]  /*1490*/  UIADD3 UR43, -UR43, UR40, URZ ;  /* 0x000000282b2b7290 */ /* 0x000fe2000fffe13f */
[----:B------:R-:W-:Y:S02]  /*14a0*/  LEA.HI R5, R5, R156, RZ, 0x3 ;  /* 0x0000009c05057211 */ /* 0x000fe400078f18ff */
[----:B------:R-:W-:Y:S01]  /*14b0*/  ISETP.NE.AND P0, PT, R0, RZ, PT ;  /* 0x000000ff0000720c */ /* 0x000fe20003f05270 */
[----:B------:R-:W-:Y:S01]  /*14c0*/  IMAD.IADD R158, R3, 0x1, -R158 ;  /* 0x00000001039e7824 */ /* 0x000fe200078e0a9e */
[----:B------:R-:W-:Y:S01]  /*14d0*/  LOP3.LUT R5, R5, 0xfffffff8, RZ, 0xc0, !PT ;  /* 0xfffffff805057812 */ /* 0x000fe200078ec0ff */
[----:B------:R-:W-:Y:S01]  /*14e0*/  USHF.L.U32 UR42, UR42, 0x3, URZ ;  /* 0x000000032a2a7899 */ /* 0x000fe2000800063f */
[----:B------:R-:W-:Y:S02]  /*14f0*/  LOP3.LUT R174, R16, 0x1, RZ, 0xfc, !PT ;  /* 0x0000000110ae7812 */ /* 0x000fe400078efcff */
[----:B------:R-:W-:Y:S01]  /*1500*/  SEL R175, RZ, 0x1, P0 ;  /* 0x00000001ffaf7807 */ /* 0x000fe20000000000 */
[----:B------:R-:W-:Y:S01]  /*1510*/  IMAD.IADD R156, R156, 0x1, -R5 ;  /* 0x000000019c9c7824 */ /* 0x000fe200078e0a05 */
[----:B-1----:R-:W-:Y:S01]  /*1520*/  ULEA UR41, UR4, UR41, 0x18 ;  /* 0x0000002904297291 */ /* 0x002fe2000f8ec03f */
[----:B------:R-:W-:Y:S01]  /*1530*/  SHF.R.S32.HI R5, RZ, 0x5, R14 ;  /* 0x00000005ff057819 */ /* 0x000fe2000001140e */
[----:B------:R-:W-:Y:S01]  /*1540*/  IMAD.U32 R160, RZ, RZ, UR42 ;  /* 0x0000002affa07e24 */ /* 0x000fe2000f8e00ff */
[----:B------:R-:W-:Y:S01]  /*1550*/  ULDC UR4, c[0x0][0x284] ;  /* 0x0000a10000047ab9 */ /* 0x000fe20000000800 */
[----:B------:R-:W-:Y:S01]  /*1560*/  UIADD3 UR45, UR41, 0x40, URZ ;  /* 0x00000040292d7890 */ /* 0x000fe2000fffe03f */
[--C-:B------:R-:W-:Y:S01]  /*1570*/  SHF.R.S32.HI R157, RZ, 0x1f, R156.reuse ;  /* 0x0000001fff9d7819 */ /* 0x100fe2000001149c */
[----:B------:R-:W-:Y:S01]  /*1580*/  IMAD R163, R5, -0x10, -R156 ;  /* 0xfffffff005a37824 */ /* 0x000fe200078e0a9c */
[----:B------:R-:W-:-:S02]  /*1590*/  LOP3.LUT R162, R160, 0x8, RZ, 0xc0, !PT ;  /* 0x00000008a0a27812 */ /* 0x000fc400078ec0ff */
[----:B------:R-:W-:Y:S01]  /*15a0*/  LOP3.LUT R160, R160, 0x8, RZ, 0xc, !PT ;  /* 0x00000008a0a07812 */ /* 0x000fe200078e0cff */
[----:B------:R-:W-:Y:S01]  /*15b0*/  IMAD.U32 R159, RZ, RZ, UR45 ;  /* 0x0000002dff9f7e24 */ /* 0x000fe2000f8e00ff */
[----:B------:R-:W-:Y:S01]  /*15c0*/  LOP3.LUT R162, R162, 0x18, RZ, 0x3c, !PT ;  /* 0x00000018a2a27812 */ /* 0x000fe200078e3cff */
[----:B------:R-:W-:-:S04]  /*15d0*/  IMAD.WIDE R156, R5, 0x10, R156 ;  /* 0x00000010059c7825 */ /* 0x000fc800078e029c */
[----:B------:R-:W-:Y:S02]  /*15e0*/  VIADD R161, R159, UR42 ;  /* 0x0000002a9fa17c36 */ /* 0x000fe40008000000 */
[----:B------:R-:W-:-:S07]  /*15f0*/  VIADD R163, R163, UR4 ;  /* 0x00000004a3a37c36 */ /* 0x000fce0008000000 */
.L_x_294:
[----:B------:R-:W-:Y:S01]  /*1600*/  SHF.L.U32 R0, R175, 0x1f, RZ ;  /* 0x0000001faf007819 */ /* 0x000fe200000006ff */
[----:B------:R-:W-:Y:S02]  /*1610*/  ULDC UR4, c[0x0][0x28c] ;  /* 0x0000a30000047ab9 */ /* 0x000fe40000000800 */
[----:B------:R-:W-:Y:S01]  /*1620*/  ISETP.LT.AND P1, PT, RZ, UR4, PT ;  /* 0x00000004ff007c0c */ /* 0x000fe2000bf21270 */
[----:B------:R-:W1:Y:S02]  /*1630*/  SYNCS.PHASECHK.TRANS64.TRYWAIT P0, [R159+UR42], R0 ;  /* 0x000000009f0075a7 */ /* 0x000e64000800016a */
[----:B-1-34-:R-:W-:Y:S10]  /*1640*/  @!P0 BRA `(.L_x_19) ;  /* 0x0000009c00bc8947 */ /* 0x01aff40003800000 */
.L_x_315:
[----:B------:R-:W-:Y:S05]  /*1650*/  @P1 BRA `(.L_x_20) ;  /* 0x0000000000401947 */ /* 0x000fea0003800000 */
[----:B-1----:R-:W-:Y:S01]  /*1660*/  MOV R0, 0x0 ;  /* 0x0000000000007802 */ /* 0x002fe20000000f00 */
[----:B------:R-:W-:Y:S01]  /*1670*/  ULDC.64 UR4, c[0x4][0x68] ;  /* 0x01001a0000047ab9 */ /* 0x000fe20000000a00 */
[----:B------:R-:W-:Y:S01]  /*1680*/  ULDC.64 UR6, c[0x4][0x8] ;  /* 0x0100020000067ab9 */ /* 0x000fe20000000a00 */
[----:B------:R-:W-:Y:S01]  /*1690*/  IMAD.U32 R4, RZ, RZ, UR4 ;  /* 0x00000004ff047e24 */ /* 0x000fe2000f8e00ff */
[----:B------:R1:W2:Y:S01]  /*16a0*/  LDC.64 R14, c[0x4][R0] ;  /* 0x01000000000e7b82 */ /* 0x0002a20000000a00 */
[----:B------:R-:W-:Y:S01]  /*16b0*/  IMAD.U32 R5, RZ, RZ, UR5 ;  /* 0x00000005ff057e24 */ /* 0x000fe2000f8e00ff */
[----:B------:R-:W-:Y:S01]  /*16c0*/  ULDC.64 UR4, c[0x4][0x70] ;  /* 0x01001c0000047ab9 */ /* 0x000fe20000000a00 */
[----:B------:R-:W-:Y:S02]  /*16d0*/  IMAD.U32 R10, RZ, RZ, UR6 ;  /* 0x00000006ff0a7e24 */ /* 0x000fe4000f8e00ff */
[----:B------:R-:W-:Y:S02]  /*16e0*/  IMAD.U32 R6, RZ, RZ, UR4 ;  /* 0x00000004ff067e24 */ /* 0x000fe4000f8e00ff */
[----:B------:R-:W-:-:S02]  /*16f0*/  IMAD.U32 R7, RZ, RZ, UR5 ;  /* 0x00000005ff077e24 */ /* 0x000fc4000f8e00ff */
[----:B------:R-:W-:Y:S02]  /*1700*/  IMAD.U32 R11, RZ, RZ, UR7 ;  /* 0x00000007ff0b7e24 */ /* 0x000fe4000f8e00ff */
[----:B------:R-:W-:Y:S02]  /*1710*/  IMAD.MOV.U32 R8, RZ, RZ, 0x1e1 ;  /* 0x000001e1ff087424 */ /* 0x000fe400078e00ff */
[----:B0-----:R-:W-:Y:S02]  /*1720*/  IMAD.MOV.U32 R12, RZ, RZ, 0x1 ;  /* 0x00000001ff0c7424 */ /* 0x001fe400078e00ff */
[----:B-1----:R-:W-:-:S07]  /*1730*/  IMAD.MOV.U32 R13, RZ, RZ, RZ ;  /* 0x000000ffff0d7224 */ /* 0x002fce00078e00ff */
[----:B------:R-:W-:-:S07]  /*1740*/  LEPC R20, `(.L_x_20) ;  /* 0x000000001014794e */ /* 0x000fce0000000000 */
[----:B--2--5:R-:W-:Y:S05]  /*1750*/  CALL.ABS.NOINC R14 ;  /* 0x000000000e007343 */ /* 0x024fea0003c00000 */
.L_x_20:
[----:B------:R-:W-:-:S13]  /*1760*/  ISETP.NE.AND P0, PT, R174, 0x3, PT ;  /* 0x00000003ae00780c */ /* 0x000fda0003f05270 */
[----:B------:R-:W-:Y:S05]  /*1770*/  @!P0 BRA `(.L_x_21) ;  /* 0x0000000000048947 */ /* 0x000fea0003800000 */
[----:B------:R-:W-:Y:S01]  /*1780*/  BPT.TRAP 0x1 ;  /* 0x000000040000795c */ /* 0x000fe20000300000 */
.L_x_21:
[----:B------:R-:W-:Y:S02]  /*1790*/  IMAD.U32 R3, RZ, RZ, UR38 ;  /* 0x00000026ff037e24 */ /* 0x000fe4000f8e00ff */
[----:B-1----:R-:W-:-:S03]  /*17a0*/  IMAD.U32 R0, RZ, RZ, UR39 ;  /* 0x00000027ff007e24 */ /* 0x002fc6000f8e00ff */
[----:B------:R-:W-:Y:S02]  /*17b0*/  LEA R3, R3, UR41, 0x3 ;  /* 0x0000002903037c11 */ /* 0x000fe4000f8e18ff */
[----:B------:R-:W-:-:S04]  /*17c0*/  SHF.L.U32 R0, R0, 0x1f, RZ ;  /* 0x0000001f00007819 */ /* 0x000fc800000006ff */
[----:B------:R1:W2:Y:S01]  /*17d0*/  SYNCS.PHASECHK.TRANS64.TRYWAIT P1, [R3+URZ], R0 ;  /* 0x00000000030075a7 */ /* 0x0002a2000802017f */
[----:B------:R-:W-:Y:S05]  /*17e0*/  @!P0 BRA `(.L_x_22) ;  /* 0x0000000000048947 */ /* 0x000fea0003800000 */
[----:B------:R-:W-:Y:S01]  /*17f0*/  BPT.TRAP 0x1 ;  /* 0x000000040000795c */ /* 0x000fe20000300000 */
.L_x_22:
[----:B------:R-:W-:-:S05]  /*1800*/  IMAD.U32 R4, RZ, RZ, UR43 ;  /* 0x0000002bff047e24 */ /* 0x000fca000f8e00ff */
[----:B------:R-:W-:Y:S01]  /*1810*/  ISETP.GE.AND P2, PT, R4, 0x1, PT ;  /* 0x000000010400780c */ /* 0x000fe20003f46270 */
[----:B--2---:R-:W-:-:S12]  /*1820*/  @P1 BRA `(.L_x_23) ;  /* 0x0000000000081947 */ /* 0x004fd80003800000 */
[----:B------:R-:W2:Y:S02]  /*1830*/  SYNCS.PHASECHK.TRANS64.TRYWAIT P1, [R3+URZ], R0 ;  /* 0x00000000030075a7 */ /* 0x000ea4000802017f */
[----:B--2---:R-:W-:Y:S05]  /*1840*/  @!P1 BRA `(.L_x_24) ;  /* 0x0000009c00509947 */ /* 0x004fea0003800000 */
.L_x_23:
[----:B------:R-:W-:Y:S05]  /*1850*/  WARPSYNC.ALL ;  /* 0x0000000000007948 */ /* 0x000fea0003800000 */
[----:B------:R-:W-:Y:S01]  /*1860*/  UIADD3 UR4, UR41, 0x100, URZ ;  /* 0x0000010029047890 */ /* 0x000fe2000fffe03f */
[----:B------:R-:W-:Y:S01]  /*1870*/  WARPGROUP.ARRIVE ;  /* 0x00000000000079c5 */ /* 0x000fe20000000000 */
[----:B------:R-:W-:Y:S02]  /*1880*/  UIADD3 UR5, UR41, 0x6100, URZ ;  /* 0x0000610029057890 */ /* 0x000fe4000fffe03f */
[----:B------:R-:W-:Y:S02]  /*1890*/  USHF.R.U32.HI UR4, URZ, 0x4, UR4 ;  /* 0x000000043f047899 */ /* 0x000fe40008011604 */
[----:B------:R-:W-:-:S02]  /*18a0*/  USHF.R.U32.HI UR5, URZ, 0x4, UR5 ;  /* 0x000000043f057899 */ /* 0x000fc40008011605 */
[----:B------:R-:W-:Y:S02]  /*18b0*/  ULOP3.LUT UR4, UR4, 0x3fff, URZ, 0xc0, !UPT ;  /* 0x00003fff04047892 */ /* 0x000fe4000f8ec03f */
[----:B------:R-:W-:Y:S02]  /*18c0*/  ULOP3.LUT UR5, UR5, 0x3fff, URZ, 0xc0, !UPT ;  /* 0x00003fff05057892 */ /* 0x000fe4000f8ec03f */
[----:B------:R-:W-:Y:S02]  /*18d0*/  ULOP3.LUT UR8, UR4, 0x10000, URZ, 0xfc, !UPT ;  /* 0x0001000004087892 */ /* 0x000fe4000f8efc3f */
[----:B------:R-:W-:Y:S02]  /*18e0*/  ULOP3.LUT UR9, UR5, 0x10000, URZ, 0xfc, !UPT ;  /* 0x0001000005097892 */ /* 0x000fe4000f8efc3f */
[----:B------:R-:W-:Y:S02]  /*18f0*/  ULEA UR10, UR38, UR8, 0x9 ;  /* 0x00000008260a7291 */ /* 0x000fe4000f8e483f */
[----:B------:R-:W-:Y:S01]  /*1900*/  ULEA UR11, UR38, UR9, 0xb ;  /* 0x00000009260b7291 */ /* 0x000fe2000f8e583f */
[----:B------:R-:W-:Y:S01]  /*1910*/  UMOV UR5, 0x40000040 ;  /* 0x4000004000057882 */ /* 0x000fe20000000000 */
[----:B------:R-:W-:-:S03]  /*1920*/  UMOV UR7, 0x40000040 ;  /* 0x4000004000077882 */ /* 0x000fc60000000000 */
[----:B------:R-:W-:Y:S02]  /*1930*/  UMOV UR4, UR10 ;  /* 0x0000000a00047c82 */ /* 0x000fe40008000000 */
[----:B------:R-:W-:Y:S02]  /*1940*/  UMOV UR6, UR11 ;  /* 0x0000000b00067c82 */ /* 0x000fe40008000000 */
[----:B------:R-:W-:Y:S01]  /*1950*/  HGMMA.64x256x16.F32.BF16 R24, gdesc[UR4], RZ, !UPT, gsb0 ;  /* 0x03e00000041879f0 */ /* 0x000fe2000c0018ff */
[----:B------:R-:W-:Y:S02]  /*1960*/  UIADD3 UR4, UR10, 0x2, URZ ;  /* 0x000000020a047890 */ /* 0x000fe4000fffe03f */
[----:B------:R-:W-:Y:S01]  /*1970*/  UIADD3 UR6, UR11, 0x2, URZ ;  /* 0x000000020b067890 */ /* 0x000fe2000fffe03f */
[----:B------:R-:W-:Y:S01]  /*1980*/  UMOV UR5, 0x40000040 ;  /* 0x4000004000057882 */ /* 0x000fe20000000000 */
[----:B------:R-:W-:Y:S01]  /*1990*/  UMOV UR7, 0x40000040 ;  /* 0x4000004000077882 */ /* 0x000fe20000000000 */
[----:B------:R-:W-:-:S02]  /*19a0*/  WARPGROUP.DEPBAR.LE gsb0, 0x0 ;  /* 0x00008000000079c5 */ /* 0x000fc40000010000 */
[----:B------:R-:W-:-:S15]  /*19b0*/  WARPGROUP.ARRIVE ;  /* 0x00000000000079c5 */ /* 0x000fde0000000000 */
[----:B------:R-:W-:-:S05]  /*19c0*/  NOP ;  /* 0x0000000000007918 */ /* 0x000fca0000000000 */
[----:B------:R-:W-:Y:S01]  /*19d0*/  HGMMA.64x256x16.F32.BF16 R24, gdesc[UR4], R24, gsb0 ;  /* 0x03e00000041879f0 */ /* 0x000fe20008001818 */
[----:B------:R-:W-:Y:S02]  /*19e0*/  UIADD3 UR4, UR10, 0x4, URZ ;  /* 0x000000040a047890 */ /* 0x000fe4000fffe03f */
[----:B------:R-:W-:Y:S01]  /*19f0*/  UIADD3 UR6, UR11, 0x4, URZ ;  /* 0x000000040b067890 */ /* 0x000fe2000fffe03f */
[----:B------:R-:W-:Y:S01]  /*1a00*/  UMOV UR5, 0x40000040 ;  /* 0x4000004000057882 */ /* 0x000fe20000000000 */
[----:B------:R-:W-:Y:S01]  /*1a10*/  UMOV UR7, 0x40000040 ;  /* 0x4000004000077882 */ /* 0x000fe20000000000 */
[----:B------:R-:W-:Y:S02]  /*1a20*/  WARPGROUP.DEPBAR.LE gsb0, 0x0 ;  /* 0x00008000000079c5 */ /* 0x000fe40000010000 */
        /* <DEDUP_REMOVED lines=10> */
[----:B------:R-:W-:Y:S03]  /*1ad0*/  HGMMA.64x256x16.F32.BF16 R24, gdesc[UR4], R24, gsb0 ;  /* 0x03e00000041879f0 */ /* 0x000fe60008001818 */
[----:B------:R-:W-:Y:S02]  /*1ae0*/  WARPGROUP.DEPBAR.LE gsb0, 0x0 ;  /* 0x00008000000079c5 */ /* 0x000fe40000010000 */
[----:B------:R-:W-:Y:S05]  /*1af0*/  @!P2 BRA `(.L_x_25) ;  /* 0x000000040020a947 */ /* 0x000fea0003800000 */
[----:B------:R-:W-:Y:S01]  /*1b00*/  UIADD3 UR4, UR38, 0x1, URZ ;  /* 0x0000000126047890 */ /* 0x000fe2000fffe03f */
[----:B-12---:R-:W-:Y:S02]  /*1b10*/  IMAD.U32 R0, RZ, RZ, UR43 ;  /* 0x0000002bff007e24 */ /* 0x006fe4000f8e00ff */
[----:B------:R-:W-:Y:S01]  /*1b20*/  IMAD.U32 R3, RZ, RZ, UR38 ;  /* 0x00000026ff037e24 */ /* 0x000fe2000f8e00ff */
[----:B------:R-:W-:-:S04]  /*1b30*/  UISETP.NE.AND UP0, UPT, UR4, 0x3, UPT ;  /* 0x000000030400788c */ /* 0x000fc8000bf05270 */
[----:B------:R-:W-:Y:S02]  /*1b40*/  USEL UR5, URZ, 0x1, UP0 ;  /* 0x000000013f057887 */ /* 0x000fe40008000000 */
[----:B------:R-:W-:Y:S02]  /*1b50*/  USEL UR10, UR4, URZ, UP0 ;  /* 0x0000003f040a7287 */ /* 0x000fe40008000000 */
[----:B------:R-:W-:-:S06]  /*1b60*/  ULOP3.LUT UR5, UR39, UR5, URZ, 0x3c, !UPT ;  /* 0x0000000527057292 */ /* 0x000fcc000f8e3c3f */
[----:B------:R-:W-:-:S07]  /*1b70*/  IMAD.U32 R6, RZ, RZ, UR5 ;  /* 0x00000005ff067e24 */ /* 0x000fce000f8e00ff */
.L_x_32:
[----:B------:R-:W-:Y:S05]  /*1b80*/  @!P0 BRA `(.L_x_26) ;  /* 0x0000000000048947 */ /* 0x000fea0003800000 */
[----:B------:R-:W-:Y:S01]  /*1b90*/  BPT.TRAP 0x1 ;  /* 0x000000040000795c */ /* 0x000fe20000300000 */
.L_x_26:
[----:B------:R-:W-:Y:S01]  /*1ba0*/  ULEA UR4, UR10, UR41, 0x3 ;  /* 0x000000290a047291 */ /* 0x000fe2000f8e183f */
[----:B------:R-:W-:-:S08]  /*1bb0*/  SHF.L.U32 R4, R6, 0x1f, RZ ;  /* 0x0000001f06047819 */ /* 0x000fd000000006ff */
[----:B------:R1:W2:Y:S01]  /*1bc0*/  SYNCS.PHASECHK.TRANS64.TRYWAIT P1, [UR4], R4 ;  /* 0x00000004ff0075a7 */ /* 0x0002a20008020144 */
[----:B------:R-:W-:Y:S05]  /*1bd0*/  @!P0 BRA `(.L_x_27) ;  /* 0x0000000000048947 */ /* 0x000fea0003800000 */
[----:B------:R-:W-:Y:S01]  /*1be0*/  BPT.TRAP 0x1 ;  /* 0x000000040000795c */ /* 0x000fe20000300000 */
.L_x_27:
[----:B--2---:R-:W-:Y:S05]  /*1bf0*/  @P1 BRA `(.L_x_28) ;  /* 0x0000000000081947 */ /* 0x004fea0003800000 */
[----:B------:R-:W2:Y:S02]  /*1c00*/  SYNCS.PHASECHK.TRANS64.TRYWAIT P1, [UR4], R4 ;  /* 0x00000004ff0075a7 */ /* 0x000ea40008020144 */
[----:B--2---:R-:W-:Y:S05]  /*1c10*/  @!P1 BRA `(.L_x_29) ;  /* 0x0000009800709947 */ /* 0x004fea0003800000 */
.L_x_28:
[----:B------:R-:W-:Y:S01]  /*1c20*/  ULEA UR11, UR10, UR8, 0x9 ;  /* 0x000000080a0b7291 */ /* 0x000fe2000f8e483f */
[----:B------:R-:W-:Y:S01]  /*1c30*/  WARPGROUP.ARRIVE ;  /* 0x00000000000079c5 */ /* 0x000fe20000000000 */
[----:B------:R-:W-:Y:S01]  /*1c40*/  ULEA UR12, UR10, UR9, 0xb ;  /* 0x000000090a0c7291 */ /* 0x000fe2000f8e583f */
[----:B------:R-:W-:Y:S01]  /*1c50*/  UMOV UR5, 0x40000040 ;  /* 0x4000004000057882 */ /* 0x000fe20000000000 */
[----:B------:R-:W-:-:S03]  /*1c60*/  UMOV UR7, 0x40000040 ;  /* 0x4000004000077882 */ /* 0x000fc60000000000 */
[----:B------:R-:W-:Y:S02]  /*1c70*/  UMOV UR4, UR11 ;  /* 0x0000000b00047c82 */ /* 0x000fe40008000000 */
[----:B------:R-:W-:Y:S02]  /*1c80*/  UMOV UR6, UR12 ;  /* 0x0000000c00067c82 */ /* 0x000fe40008000000 */
[----:B------:R-:W-:Y:S01]  /*1c90*/  HGMMA.64x256x16.F32.BF16 R24, gdesc[UR4], R24, gsb0 ;  /* 0x03e00000041879f0 */ /* 0x000fe20008001818 */
        /* <DEDUP_REMOVED lines=26> */
[----:B------:R-:W-:Y:S01]  /*1e40*/  BPT.TRAP 0x1 ;  /* 0x000000040000795c */ /* 0x000fe20000300000 */
.L_x_30:
[----:B------:R-:W-:-:S13]  /*1e50*/  ISETP.NE.AND P1, PT, R155, RZ, PT ;  /* 0x000000ff9b00720c */ /* 0x000fda0003f25270 */
[----:B-12---:R-:W-:-:S05]  /*1e60*/  @P1 LEA R4, R3, UR41, 0x3 ;  /* 0x0000002903041c11 */ /* 0x006fca000f8e18ff */
[----:B------:R-:W-:-:S05]  /*1e70*/  @P1 VIADD R5, R4, 0x18 ;  /* 0x0000001804051836 */ /* 0x000fca0000000000 */
[----:B------:R-:W-:-:S04]  /*1e80*/  @P1 PRMT R5, R152, 0x654, R5 ;  /* 0x0000065498051816 */ /* 0x000fc80000000005 */
[----:B------:R1:W-:Y:S01]  /*1e90*/  @P1 SYNCS.ARRIVE.TRANS64.RED.A1T0 RZ, [R5+URZ], RZ ;  /* 0x000000ff05ff19a7 */ /* 0x0003e2000810043f */
[----:B------:R-:W-:-:S13]  /*1ea0*/  ISETP.GT.U32.AND P1, PT, R16, 0x1, PT ;  /* 0x000000011000780c */ /* 0x000fda0003f24070 */
[----:B-1----:R-:W-:Y:S05]  /*1eb0*/  @P1 BRA `(.L_x_31) ;  /* 0x0000000000041947 */ /* 0x002fea0003800000 */
[----:B------:R-:W-:Y:S01]  /*1ec0*/  BPT.TRAP 0x1 ;  /* 0x000000040000795c */ /* 0x000fe20000300000 */
.L_x_31:
[----:B------:R-:W-:Y:S01]  /*1ed0*/  UIADD3 UR10, UR10, 0x1, URZ ;  /* 0x000000010a0a7890 */ /* 0x000fe2000fffe03f */
[C---:B------:R-:W-:Y:S01]  /*1ee0*/  ISETP.GT.AND P2, PT, R0.reuse, 0x1, PT ;  /* 0x000000010000780c */ /* 0x040fe20003f44270 */
[----:B------:R-:W-:Y:S02]  /*1ef0*/  VIADD R3, R3, 0x1 ;  /* 0x0000000103037836 */ /* 0x000fe40000000000 */
[----:B------:R-:W-:Y:S01]  /*1f00*/  UISETP.NE.AND UP0, UPT, UR10, 0x3, UPT ;  /* 0x000000030a00788c */ /* 0x000fe2000bf05270 */
[----:B------:R-:W-:Y:S02]  /*1f10*/  VIADD R0, R0, 0xffffffff ;  /* 0xffffffff00007836 */ /* 0x000fe40000000000 */
[C---:B------:R-:W-:Y:S01]  /*1f20*/  ISETP.NE.AND P1, PT, R3.reuse, 0x3, PT ;  /* 0x000000030300780c */ /* 0x040fe20003f25270 */
[----:B------:R-:W-:Y:S02]  /*1f30*/  USEL UR4, URZ, 0x1, UP0 ;  /* 0x000000013f047887 */ /* 0x000fe40008000000 */
[----:B------:R-:W-:Y:S01]  /*1f40*/  USEL UR10, UR10, URZ, UP0 ;  /* 0x0000003f0a0a7287 */ /* 0x000fe20008000000 */
[----:B------:R-:W-:-:S03]  /*1f50*/  SEL R3, R3, RZ, P1 ;  /* 0x000000ff03037207 */ /* 0x000fc60000800000 */
[----:B------:R-:W-:Y:S01]  /*1f60*/  LOP3.LUT R6, R6, UR4, RZ, 0x3c, !PT ;  /* 0x0000000406067c12 */ /* 0x000fe2000f8e3cff */
[----:B------:R-:W-:Y:S07]  /*1f70*/  @P2 BRA `(.L_x_32) ;  /* 0xfffffffc00002947 */ /* 0x000fee000383ffff */
.L_x_25:
[----:B-12---:R-:W1:Y:S01]  /*1f80*/  LDC R0, c[0x0][0x28c] ;  /* 0x0000a300ff007b82 */ /* 0x006e620000000800 */
[----:B------:R2:W-:Y:S01]  /*1f90*/  SYNCS.ARRIVE.TRANS64.A1T0 RZ, [R160+UR45], RZ ;  /* 0x000000ffa0ff79a7 */ /* 0x0005e2000810002d */
[----:B-1----:R-:W-:-:S13]  /*1fa0*/  ISETP.GE.AND P1, PT, R0, 0x1, PT ;  /* 0x000000010000780c */ /* 0x002fda0003f26270 */
[----:B--2---:R-:W-:Y:S05]  /*1fb0*/  @!P1 BRA `(.L_x_33) ;  /* 0x0000000000449947 */ /* 0x004fea0003800000 */
[----:B------:R-:W-:Y:S05]  /*1fc0*/  @!P0 BRA `(.L_x_34) ;  /* 0x0000000000048947 */ /* 0x000fea0003800000 */
[----:B------:R-:W-:Y:S01]  /*1fd0*/  BPT.TRAP 0x1 ;  /* 0x000000040000795c */ /* 0x000fe20000300000 */
.L_x_34:
[----:B------:R-:W-:-:S13]  /*1fe0*/  ISETP.NE.AND P0, PT, R155, RZ, PT ;  /* 0x000000ff9b00720c */ /* 0x000fda0003f05270 */
[----:B------:R-:W-:-:S05]  /*1ff0*/  VOTEU.ANY UP0, P0 ;  /* 0x00000000003f7886 */ /* 0x000fca0000000100 */
[----:B------:R-:W-:-:S06]  /*2000*/  @UP0 UIADD3 UR4, UR43, UR38, URZ ;  /* 0x000000262b040290 */ /* 0x000fcc000fffe03f */
[----:B------:R-:W-:Y:S02]  /*2010*/  IMAD.U32 R4, RZ, RZ, UR4 ;  /* 0x00000004ff047e24 */ /* 0x000fe4000f8e00ff */
[----:B------:R-:W-:Y:S02]  /*2020*/  IMAD.U32 R3, RZ, RZ, UR4 ;  /* 0x00000004ff037e24 */ /* 0x000fe4000f8e00ff */
[----:B------:R-:W-:-:S05]  /*2030*/  @P0 IMAD.WIDE.U32 R4, R4, -0x55555555, RZ ;  /* 0xaaaaaaab04040825 */ /* 0x000fca00078e00ff */
[----:B------:R-:W-:-:S05]  /*2040*/  @P0 SHF.R.U32.HI R0, RZ, 0x1, R5 ;  /* 0x00000001ff000819 */ /* 0x000fca0000011605 */
[----:B------:R-:W-:-:S05]  /*2050*/  @P0 IMAD R0, R0, -0x3, R3 ;  /* 0xfffffffd00000824 */ /* 0x000fca00078e0203 */
[----:B------:R-:W-:-:S05]  /*2060*/  @P0 LEA R0, R0, UR41, 0x3 ;  /* 0x0000002900000c11 */ /* 0x000fca000f8e18ff */
[----:B------:R-:W-:-:S05]  /*2070*/  @P0 VIADD R3, R0, 0x18 ;  /* 0x0000001800030836 */ /* 0x000fca0000000000 */
[----:B------:R-:W-:-:S04]  /*2080*/  @P0 PRMT R3, R152, 0x654, R3 ;  /* 0x0000065498030816 */ /* 0x000fc80000000003 */
[----:B------:R1:W-:Y:S01]  /*2090*/  @P0 SYNCS.ARRIVE.TRANS64.RED.A1T0 RZ, [R3+URZ], RZ ;  /* 0x000000ff03ff09a7 */ /* 0x0003e2000810043f */
[----:B------:R-:W-:-:S13]  /*20a0*/  ISETP.GT.U32.AND P0, PT, R16, 0x1, PT ;  /* 0x000000011000780c */ /* 0x000fda0003f04070 */
[----:B-1----:R-:W-:Y:S05]  /*20b0*/  @P0 BRA `(.L_x_33) ;  /* 0x0000000000040947 */ /* 0x002fea0003800000 */
[----:B------:R-:W-:Y:S01]  /*20c0*/  BPT.TRAP 0x1 ;  /* 0x000000040000795c */ /* 0x000fe20000300000 */
.L_x_33:
[----:B------:R-:W-:Y:S01]  /*20d0*/  SHF.L.U32 R0, R175, 0x1f, RZ ;  /* 0x0000001faf007819 */ /* 0x000fe200000006ff */
[----:B------:R-:W-:Y:S01]  /*20e0*/  UIADD3 UR38, UR44, UR38, URZ ;  /* 0x000000262c267290 */ /* 0x000fe2000fffe03f */
[----:B------:R-:W1:Y:S01]  /*20f0*/  LDC R15, c[0x0][0x288] ;  /* 0x0000a200ff0f7b82 */ /* 0x000e620000000800 */
[----:B------:R-:W-:Y:S01]  /*2100*/  UISETP.GE.U32.AND UP1, UPT, UR44, 0x3, UPT ;  /* 0x000000032c00788c */ /* 0x000fe2000bf26070 */
[----:B------:R-:W-:Y:S01]  /*2110*/  IMAD.SHL.U32 R8, R158, 0x2, RZ ;  /* 0x000000029e087824 */ /* 0x000fe200078e00ff */
[----:B------:R-:W-:Y:S02]  /*2120*/  UISETP.GT.U32.AND UP0, UPT, UR38, 0x2, UPT ;  /* 0x000000022600788c */ /* 0x000fe4000bf04070 */
[----:B------:R-:W-:Y:S02]  /*2130*/  UIMAD.WIDE.U32 UR4, UR38, -0x55555555, URZ ;  /* 0xaaaaaaab260478a5 */ /* 0x000fe4000f8e003f */
[----:B------:R-:W-:Y:S01]  /*2140*/  UISETP.LT.U32.AND UP0, UPT, UR44, 0x3, UP0 ;  /* 0x000000032c00788c */ /* 0x000fe20008701070 */
[----:B------:R-:W2:Y:S01]  /*2150*/  SYNCS.PHASECHK.TRANS64.TRYWAIT P0, [R159+UR42+0x10], R0 ;  /* 0x000010009f0075a7 */ /* 0x000ea2000800016a */
[----:B------:R-:W-:Y:S01]  /*2160*/  USHF.R.U32.HI UR4, URZ, 0x1, UR5 ;  /* 0x000000013f047899 */ /* 0x000fe20008011605 */
[----:B------:R-:W-:Y:S01]  /*2170*/  SHF.R.S32.HI R9, RZ, 0x1f, R8 ;  /* 0x0000001fff097819 */ /* 0x000fe20000011408 */
[----:B------:R-:W-:-:S02]  /*2180*/  USEL UR6, URZ, 0x1, !UP0 ;  /* 0x000000013f067887 */ /* 0x000fc4000c000000 */
[----:B------:R-:W-:Y:S02]  /*2190*/  UIMAD UR38, UR4, -0x3, UR38 ;  /* 0xfffffffd042678a4 */ /* 0x000fe4000f8e0226 */
[----:B------:R-:W-:-:S04]  /*21a0*/  ULOP3.LUT UR39, UR39, UR6, URZ, 0x3c, !UPT ;  /* 0x0000000627277292 */ /* 0x000fc8000f8e3c3f */
[----:B------:R-:W-:Y:S01]  /*21b0*/  @UP1 ULOP3.LUT UR39, UR39, 0x1, UR4, 0x78, !UPT ;  /* 0x0000000127271892 */ /* 0x000fe2000f8e7804 */
[----:B-12---:R-:W-:Y:S11]  /*21c0*/  @!P0 BRA `(.L_x_35) ;  /* 0x00000094001c8947 */ /* 0x006ff60003800000 */
.L_x_316:
[----:B------:R-:W-:Y:S01]  /*21d0*/  IMAD.SHL.U32 R14, R19, 0x40, RZ ;  /* 0x00000040130e7824 */ /* 0x000fe200078e00ff */
[----:B------:R-:W-:Y:S01]  /*21e0*/  ULDC UR6, c[0x0][0x284] ;  /* 0x0000a10000067ab9 */ /* 0x000fe20000000800 */
[----:B0-----:R-:W-:Y:S01]  /*21f0*/  IMAD.SHL.U32 R12, R22, 0x100, RZ ;  /* 0x00000100160c7824 */ /* 0x001fe200078e00ff */
[----:B------:R-:W-:Y:S01]  /*2200*/  SHF.R.S32.HI R165, RZ, 0x1f, R2 ;  /* 0x0000001fffa57819 */ /* 0x000fe20000011402 */
[----:B------:R-:W-:Y:S01]  /*2210*/  ULDC.64 UR4, c[0x0][0x5d0] ;  /* 0x0001740000047ab9 */ /* 0x000fe20000000a00 */
[----:B------:R-:W-:Y:S01]  /*2220*/  ISETP.GE.AND P0, PT, R14, UR6, PT ;  /* 0x000000060e007c0c */ /* 0x000fe2000bf06270 */
[----:B------:R-:W-:Y:S01]  /*2230*/  IMAD.WIDE.U32 R4, R2, UR4, R8 ;  /* 0x0000000402047c25 */ /* 0x000fe2000f8e0008 */
[----:B------:R-:W-:Y:S02]  /*2240*/  SHF.R.S32.HI R13, RZ, 0x1f, R12 ;  /* 0x0000001fff0d7819 */ /* 0x000fe4000001140c */
[C---:B------:R-:W-:Y:S01]  /*2250*/  ISETP.GE.OR P0, PT, R12.reuse, R15, P0 ;  /* 0x0000000f0c00720c */ /* 0x040fe20000706670 */
[----:B------:R-:W-:Y:S01]  /*2260*/  IMAD R3, R165, UR4, RZ ;  /* 0x00000004a5037c24 */ /* 0x000fe2000f8e02ff */
[----:B------:R-:W-:-:S03]  /*2270*/  IADD3 R6, P1, R12, R4, RZ ;  /* 0x000000040c067210 */ /* 0x000fc60007f3e0ff */
[----:B------:R-:W-:-:S05]  /*2280*/  IMAD R3, R2, UR5, R3 ;  /* 0x0000000502037c24 */ /* 0x000fca000f8e0203 */
[----:B------:R-:W-:-:S03]  /*2290*/  IADD3.X R7, R13, R5, R3, P1, !PT ;  /* 0x000000050d077210 */ /* 0x000fc60000ffe403 */
[----:B------:R-:W-:Y:S05]  /*22a0*/  @P0 BRA `(.L_x_36) ;  /* 0x0000007c00040947 */ /* 0x000fea0003800000 */
[----:B------:R-:W0:Y:S01]  /*22b0*/  LDC.64 R10, c[0x0][0x5c8] ;  /* 0x00017200ff0a7b82 */ /* 0x000e220000000a00 */
[----:B-----5:R-:W-:Y:S01]  /*22c0*/  FSETP.NEU.AND P1, PT, R154, RZ, PT ;  /* 0x000000ff9a00720b */ /* 0x020fe20003f2d000 */
[----:B------:R-:W-:Y:S01]  /*22d0*/  IMAD R3, R158, -0x2, R15 ;  /* 0xfffffffe9e037824 */ /* 0x000fe200078e020f */
[----:B------:R-:W-:Y:S01]  /*22e0*/  BSSY B0, `(.L_x_36) ;  /* 0x00007bd000007945 */ /* 0x000fe20003800000 */
[----:B------:R-:W-:-:S04]  /*22f0*/  IMAD.WIDE R166, R19, 0x40, R156 ;  /* 0x0000004013a67825 */ /* 0x000fc800078e029c */
[----:B-1----:R-:W-:Y:S02]  /*2300*/  IMAD.IADD R0, R3, 0x1, -R12 ;  /* 0x0000000103007824 */ /* 0x002fe400078e0a0c */
[----:B------:R-:W-:-:S03]  /*2310*/  IMAD.IADD R3, R163, 0x1, -R14 ;  /* 0x00000001a3037824 */ /* 0x000fc600078e0a0e */
[----:B------:R-:W-:-:S04]  /*2320*/  ISETP.GT.AND P0, PT, R0, RZ, PT ;  /* 0x000000ff0000720c */ /* 0x000fc80003f04270 */
[----:B------:R-:W-:Y:S01]  /*2330*/  ISETP.GT.AND P3, PT, R3, RZ, P0 ;  /* 0x000000ff0300720c */ /* 0x000fe20000764270 */
[-C--:B0-----:R-:W-:Y:S02]  /*2340*/  IMAD R4, R167, R10.reuse, RZ ;  /* 0x0000000aa7047224 */ /* 0x081fe400078e02ff */
[----:B------:R-:W-:-:S04]  /*2350*/  IMAD.WIDE.U32 R6, R166, R10, R6 ;  /* 0x0000000aa6067225 */ /* 0x000fc800078e0006 */
[----:B------:R-:W-:-:S04]  /*2360*/  IMAD R5, R166, R11, R4 ;  /* 0x0000000ba6057224 */ /* 0x000fc800078e0204 */
[----:B------:R-:W-:Y:S01]  /*2370*/  IMAD.IADD R181, R7, 0x1, R5 ;  /* 0x0000000107b57824 */ /* 0x000fe200078e0205 */
[----:B------:R-:W-:Y:S06]  /*2380*/  @!P1 BRA `(.L_x_37) ;  /* 0x0000005400a09947 */ /* 0x000fec0003800000 */
[----:B------:R-:W0:Y:S01]  /*2390*/  LDC.64 R20, c[0x0][0x5b8] ;  /* 0x00016e00ff147b82 */ /* 0x000e220000000a00 */
[----:B------:R-:W-:-:S07]  /*23a0*/  ULDC.64 UR4, c[0x0][0x5c0] ;  /* 0x0001700000047ab9 */ /* 0x000fce0000000a00 */
[----:B------:R-:W1:Y:S08]  /*23b0*/  LDC.64 R168, c[0x0][0x5b0] ;  /* 0x00016c00ffa87b82 */ /* 0x000e700000000a00 */
[----:B------:R-:W2:Y:S01]  /*23c0*/  LDC.64 R14, c[0x0][0x5a8] ;  /* 0x00016a00ff0e7b82 */ /* 0x000ea20000000a00 */
[-C--:B0-----:R-:W-:Y:S02]  /*23d0*/  IMAD R7, R165, R20.reuse, RZ ;  /* 0x00000014a5077224 */ /* 0x081fe400078e02ff */
[----:B------:R-:W-:-:S04]  /*23e0*/  IMAD.WIDE.U32 R4, R2, R20, R8 ;  /* 0x0000001402047225 */ /* 0x000fc800078e0008 */
[----:B------:R-:W-:Y:S01]  /*23f0*/  IMAD R177, R2, R21, R7 ;  /* 0x0000001502b17224 */ /* 0x000fe200078e0207 */
[----:B------:R-:W-:Y:S01]  /*2400*/  IADD3 R164, P1, R12, R4, RZ ;  /* 0x000000040ca47210 */ /* 0x000fe20007f3e0ff */
[----:B-1----:R-:W-:-:S03]  /*2410*/  IMAD R4, R167, R168, RZ ;  /* 0x000000a8a7047224 */ /* 0x002fc600078e02ff */
[----:B------:R-:W-:Y:S01]  /*2420*/  IADD3.X R165, R13, R5, R177, P1, !PT ;  /* 0x000000050da57210 */ /* 0x000fe20000ffe4b1 */
[C---:B------:R-:W-:Y:S02]  /*2430*/  IMAD R179, R166.reuse, R169, R4 ;  /* 0x000000a9a6b37224 */ /* 0x040fe400078e0204 */
[----:B------:R-:W-:-:S04]  /*2440*/  IMAD.WIDE.U32 R4, R166, R168, R164 ;  /* 0x000000a8a6047225 */ /* 0x000fc800078e00a4 */
[----:B------:R-:W-:Y:S01]  /*2450*/  IMAD.IADD R5, R5, 0x1, R179 ;  /* 0x0000000105057824 */ /* 0x000fe200078e02b3 */
[----:B--2---:R-:W-:-:S04]  /*2460*/  LEA R170, P1, R4, R14, 0x1 ;  /* 0x0000000e04aa7211 */ /* 0x004fc800078208ff */
[----:B------:R-:W-:-:S05]  /*2470*/  LEA.HI.X R171, R4, R15, R5, 0x1, P1 ;  /* 0x0000000f04ab7211 */ /* 0x000fca00008f0c05 */
[----:B------:R0:W2:Y:S01]  /*2480*/  @P3 LDG.E.LTC128B.U16 R19, desc[UR36][R170.64] ;  /* 0x00000024aa133981 */ /* 0x0000a2000c1e1520 */
[----:B------:R-:W-:Y:S01]  /*2490*/  IMAD.WIDE.U32 R4, R166, R168, R12 ;  /* 0x000000a8a6047225 */ /* 0x000fe200078e000c */
[----:B------:R-:W-:Y:S02]  /*24a0*/  BSSY B1, `(.L_x_38) ;  /* 0x0000014000017945 */ /* 0x000fe40003800000 */
[----:B------:R-:W-:-:S04]  /*24b0*/  IADD3 R172, P1, R8, R4, RZ ;  /* 0x0000000408ac7210 */ /* 0x000fc80007f3e0ff */
[----:B------:R-:W-:Y:S01]  /*24c0*/  IADD3.X R173, R9, R179, R5, P1, !PT ;  /* 0x000000b309ad7210 */ /* 0x000fe20000ffe405 */
[----:B0-----:R-:W-:Y:S01]  /*24d0*/  IMAD.SHL.U32 R170, R168, 0x8, RZ ;  /* 0x00000008a8aa7824 */ /* 0x001fe200078e00ff */
[----:B------:R-:W-:Y:S02]  /*24e0*/  LEA R4, P1, R6, UR4, 0x1 ;  /* 0x0000000406047c11 */ /* 0x000fe4000f8208ff */
[----:B------:R-:W-:Y:S01]  /*24f0*/  SHF.L.U64.HI R171, R168, 0x3, R169 ;  /* 0x00000003a8ab7819 */ /* 0x000fe200000102a9 */
[----:B------:R-:W-:Y:S01]  /*2500*/  IMAD.WIDE.U32 R172, R2, R20, R172 ;  /* 0x0000001402ac7225 */ /* 0x000fe200078e00ac */
[----:B------:R-:W-:Y:S02]  /*2510*/  LEA.HI.X R5, R6, UR5, R181, 0x1, P1 ;  /* 0x0000000506057c11 */ /* 0x000fe400088f0cb5 */
[----:B------:R-:W-:Y:S02]  /*2520*/  ISETP.GT.AND P1, PT, R0, 0x1, PT ;  /* 0x000000010000780c */ /* 0x000fe40003f24270 */
[----:B------:R-:W-:-:S02]  /*2530*/  LEA R6, P4, R172, R14, 0x1 ;  /* 0x0000000eac067211 */ /* 0x000fc400078808ff */
[----:B------:R-:W-:Y:S01]  /*2540*/  ISETP.GT.AND P2, PT, R3, RZ, P1 ;  /* 0x000000ff0300720c */ /* 0x000fe20000f44270 */
[----:B--2---:R-:W-:-:S04]  /*2550*/  IMAD.U32 R7, R19, 0x10000, RZ ;  /* 0x0001000013077824 */ /* 0x004fc800078e00ff */
[----:B------:R-:W-:-:S04]  /*2560*/  FMUL R7, R7, R154 ;  /* 0x0000009a07077220 */ /* 0x000fc80000400000 */
[----:B------:R-:W-:-:S05]  /*2570*/  FFMA R7, R24, R153, R7 ;  /* 0x0000009918077223 */ /* 0x000fca0000000007 */
[----:B------:R-:W-:Y:S01]  /*2580*/  F2FP.BF16.F32.PACK_AB R21, RZ, R7 ;  /* 0x00000007ff15723e */ /* 0x000fe200000010ff */
[----:B------:R-:W-:-:S04]  /*2590*/  IMAD.IADD R7, R177, 0x1, R173 ;  /* 0x00000001b1077824 */ /* 0x000fc800078e02ad */
[----:B------:R0:W-:Y:S01]  /*25a0*/  @P3 STG.E.U16 desc[UR36][R4.64], R21 ;  /* 0x0000001504003986 */ /* 0x0001e2000c101524 */
[----:B------:R-:W-:Y:S01]  /*25b0*/  LEA.HI.X R7, R172, R15, R7, 0x1, P4 ;  /* 0x0000000fac077211 */ /* 0x000fe200020f0c07 */
[----:B------:R-:W-:Y:S06]  /*25c0*/  @!P2 BRA `(.L_x_39) ;  /* 0x000000000004a947 */ /* 0x000fec0003800000 */
[----:B------:R1:W5:Y:S02]  /*25d0*/  LDG.E.LTC128B.U16 R19, desc[UR36][R6.64+0x2] ;  /* 0x0000022406137981 */ /* 0x000364000c1e1520 */
.L_x_39:
[----:B------:R-:W-:Y:S05]  /*25e0*/  BSYNC B1 ;  /* 0x0000000000017941 */ /* 0x000fea0003800000 */
.L_x_38:
[----:B0----5:R-:W-:Y:S01]  /*25f0*/  IMAD.U32 R21, R19, 0x10000, RZ ;  /* 0x0001000013157824 */ /* 0x021fe200078e00ff */
[----:B------:R-:W-:Y:S01]  /*2600*/  ISETP.GT.AND P0, PT, R3, 0x8, P0 ;  /* 0x000000080300780c */ /* 0x000fe20000704270 */
[----:B------:R-:W-:-:S04]  /*2610*/  IMAD.WIDE.U32 R170, R166, R168, R170 ;  /* 0x000000a8a6aa7225 */ /* 0x000fc800078e00aa */
[----:B------:R-:W-:Y:S01]  /*2620*/  FMUL R22, R21, R154 ;  /* 0x0000009a15167220 */ /* 0x000fe20000400000 */
[----:B------:R-:W-:Y:S01]  /*2630*/  IMAD.IADD R179, R179, 0x1, R171 ;  /* 0x00000001b3b37824 */ /* 0x000fe200078e02ab */
[----:B------:R-:W-:Y:S02]  /*2640*/  IADD3 R21, P3, R164, R170, RZ ;  /* 0x000000aaa4157210 */ /* 0x000fe40007f7e0ff */
[----:B------:R-:W-:-:S03]  /*2650*/  FFMA R22, R25, R153, R22 ;  /* 0x0000009919167223 */ /* 0x000fc60000000016 */
[----:B------:R-:W-:Y:S01]  /*2660*/  IMAD.X R164, R179, 0x1, R165, P3 ;  /* 0x00000001b3a47824 */ /* 0x000fe200018e06a5 */
[C---:B------:R-:W-:Y:S02]  /*2670*/  LEA R24, P3, R21.reuse, R14, 0x1 ;  /* 0x0000000e15187211 */ /* 0x040fe400078608ff */
[----:B------:R-:W-:Y:S02]  /*2680*/  F2FP.BF16.F32.PACK_AB R22, RZ, R22 ;  /* 0x00000016ff16723e */ /* 0x000fe400000010ff */
[----:B------:R-:W-:Y:S02]  /*2690*/  LEA.HI.X R25, R21, R15, R164, 0x1, P3 ;  /* 0x0000000f15197211 */ /* 0x000fe400018f0ca4 */
[----:B------:R-:W-:Y:S02]  /*26a0*/  PRMT R21, R22, 0x7610, R21 ;  /* 0x0000761016157816 */ /* 0x000fe40000000015 */
[----:B------:R-:W-:-:S03]  /*26b0*/  PRMT R22, R19, 0x7610, R22 ;  /* 0x0000761013167816 */ /* 0x000fc60000000016 */
[----:B------:R0:W-:Y:S04]  /*26c0*/  @P2 STG.E.U16 desc[UR36][R4.64+0x2], R21 ;  /* 0x0000021504002986 */ /* 0x0001e8000c101524 */
[----:B------:R-:W2:Y:S01]  /*26d0*/  @P0 LDG.E.LTC128B.U16 R22, desc[UR36][R24.64] ;  /* 0x0000002418160981 */ /* 0x000ea2000c1e1520 */
[----:B------:R-:W-:Y:S01]  /*26e0*/  IADD3 R8, P2, P3, R8, R170, R12 ;  /* 0x000000aa08087210 */ /* 0x000fe20007b5e00c */
[----:B------:R-:W-:Y:S01]  /*26f0*/  BSSY B1, `(.L_x_40) ;  /* 0x0000011000017945 */ /* 0x000fe20003800000 */
[C---:B------:R-:W-:Y:S02]  /*2700*/  SHF.L.U64.HI R11, R10.reuse, 0x4, R11 ;  /* 0x000000040a0b7819 */ /* 0x040fe4000001020b */
[----:B------:R-:W-:Y:S02]  /*2710*/  IADD3.X R9, R9, R179, R13, P2, P3 ;  /* 0x000000b309097210 */ /* 0x000fe400017e640d */
[----:B------:R-:W-:-:S02]  /*2720*/  LEA R10, P2, R10, R4, 0x4 ;  /* 0x000000040a0a7211 */ /* 0x000fc400078420ff */
[----:B------:R-:W-:Y:S01]  /*2730*/  ISETP.GT.AND P1, PT, R3, 0x8, P1 ;  /* 0x000000080300780c */ /* 0x000fe20000f24270 */
[----:B0-----:R-:W-:-:S04]  /*2740*/  IMAD.WIDE.U32 R20, R2, R20, R8 ;  /* 0x0000001402147225 */ /* 0x001fc800078e0008 */
[----:B------:R-:W-:Y:S01]  /*2750*/  IMAD.X R11, R11, 0x1, R5, P2 ;  /* 0x000000010b0b7824 */ /* 0x000fe200010e0605 */
[----:B------:R-:W-:Y:S01]  /*2760*/  LEA R8, P3, R20, R14, 0x1 ;  /* 0x0000000e14087211 */ /* 0x000fe200078608ff */
[----:B------:R-:W-:-:S05]  /*2770*/  IMAD.IADD R2, R177, 0x1, R21 ;  /* 0x00000001b1027824 */ /* 0x000fca00078e0215 */
[----:B------:R-:W-:Y:S01]  /*2780*/  LEA.HI.X R9, R20, R15, R2, 0x1, P3 ;  /* 0x0000000f14097211 */ /* 0x000fe200018f0c02 */
[----:B--2---:R-:W-:-:S04]  /*2790*/  IMAD.U32 R19, R22, 0x10000, RZ ;  /* 0x0001000016137824 */ /* 0x004fc800078e00ff */
[----:B------:R-:W-:-:S04]  /*27a0*/  FMUL R19, R19, R154 ;  /* 0x0000009a13137220 */ /* 0x000fc80000400000 */
[----:B------:R-:W-:-:S05]  /*27b0*/  FFMA R19, R26, R153, R19 ;  /* 0x000000991a137223 */ /* 0x000fca0000000013 */
[----:B------:R-:W-:-:S05]  /*27c0*/  F2FP.BF16.F32.PACK_AB R19, RZ, R19 ;  /* 0x00000013ff13723e */ /* 0x000fca00000010ff */
[----:B------:R0:W-:Y:S01]  /*27d0*/  @P0 STG.E.U16 desc[UR36][R10.64], R19 ;  /* 0x000000130a000986 */ /* 0x0001e2000c101524 */
[----:B------:R-:W-:Y:S05]  /*27e0*/  @!P1 BRA `(.L_x_41) ;  /* 0x0000000000049947 */ /* 0x000fea0003800000 */
[----:B------:R2:W5:Y:S02]  /*27f0*/  LDG.E.LTC128B.U16 R22, desc[UR36][R8.64+0x2] ;  /* 0x0000022408167981 */ /* 0x000564000c1e1520 */
.L_x_41:
[----:B------:R-:W-:Y:S05]  /*2800*/  BSYNC B1 ;  /* 0x0000000000017941 */ /* 0x000fea0003800000 */
.L_x_40:
[----:B-----5:R-:W-:Y:S01]  /*2810*/  IMAD.U32 R13, R22, 0x10000, RZ ;  /* 0x00010000160d7824 */ /* 0x020fe200078e00ff */
[----:B------:R-:W-:Y:S01]  /*2820*/  ISETP.GT.AND P0, PT, R0, 0x8, PT ;  /* 0x000000080000780c */ /* 0x000fe20003f04270 */
[----:B------:R-:W-:Y:S02]  /*2830*/  BSSY B1, `(.L_x_42) ;  /* 0x0000008000017945 */ /* 0x000fe40003800000 */
[----:B------:R-:W-:Y:S01]  /*2840*/  FMUL R2, R13, R154 ;  /* 0x0000009a0d027220 */ /* 0x000fe20000400000 */
[----:B------:R-:W-:-:S03]  /*2850*/  ISETP.GT.AND P2, PT, R3, RZ, P0 ;  /* 0x000000ff0300720c */ /* 0x000fc60000744270 */
[----:B------:R-:W-:-:S05]  /*2860*/  FFMA R2, R27, R153, R2 ;  /* 0x000000991b027223 */ /* 0x000fca0000000002 */
[----:B------:R-:W-:-:S05]  /*2870*/  F2FP.BF16.F32.PACK_AB R2, RZ, R2 ;  /* 0x00000002ff02723e */ /* 0x000fca00000010ff */
[----:B------:R3:W-:Y:S01]  /*2880*/  @P1 STG.E.U16 desc[UR36][R10.64+0x2], R2 ;  /* 0x000002020a001986 */ /* 0x0007e2000c101524 */
[----:B------:R-:W-:Y:S05]  /*2890*/  @!P2 BRA `(.L_x_43) ;  /* 0x000000000004a947 */ /* 0x000fea0003800000 */
[----:B------:R4:W5:Y:S02]  /*28a0*/  LDG.E.LTC128B.U16 R22, desc[UR36][R6.64+0x10] ;  /* 0x0000102406167981 */ /* 0x000964000c1e1520 */
.L_x_43:
[----:B------:R-:W-:Y:S05]  /*28b0*/  BSYNC B1 ;  /* 0x0000000000017941 */ /* 0x000fea0003800000 */
.L_x_42:
        /* <DEDUP_REMOVED lines=10> */
.L_x_45:
[----:B------:R-:W-:Y:S05]  /*2960*/  BSYNC B1 ;  /* 0x0000000000017941 */ /* 0x000fea0003800000 */
.L_x_44:
[----:B0----5:R-:W-:Y:S01]  /*2970*/  IMAD.U32 R13, R22, 0x10000, RZ ;  /* 0x00010000160d7824 */ /* 0x021fe200078e00ff */
[----:B------:R-:W-:Y:S01]  /*2980*/  ISETP.GT.AND P0, PT, R3, 0x8, P0 ;  /* 0x000000080300780c */ /* 0x000fe20000704270 */
[----:B------:R-:W-:Y:S02]  /*2990*/  BSSY B1, `(.L_x_46) ;  /* 0x0000007000017945 */ /* 0x000fe40003800000 */
[----:B---3--:R-:W-:-:S04]  /*29a0*/  FMUL R2, R13, R154 ;  /* 0x0000009a0d027220 */ /* 0x008fc80000400000 */
[----:B------:R-:W-:-:S05]  /*29b0*/  FFMA R2, R29, R153, R2 ;  /* 0x000000991d027223 */ /* 0x000fca0000000002 */
[----:B------:R-:W-:-:S05]  /*29c0*/  F2FP.BF16.F32.PACK_AB R2, RZ, R2 ;  /* 0x00000002ff02723e */ /* 0x000fca00000010ff */
[----:B------:R0:W-:Y:S01]  /*29d0*/  @P3 STG.E.U16 desc[UR36][R4.64+0x12], R2 ;  /* 0x0000120204003986 */ /* 0x0001e2000c101524 */
[----:B------:R-:W-:Y:S05]  /*29e0*/  @!P0 BRA `(.L_x_47) ;  /* 0x0000000000048947 */ /* 0x000fea0003800000 */
[----:B------:R3:W5:Y:S02]  /*29f0*/  LDG.E.LTC128B.U16 R22, desc[UR36][R8.64+0x10] ;  /* 0x0000102408167981 */ /* 0x000764000c1e1520 */
.L_x_47:
[----:B------:R-:W-:Y:S05]  /*2a00*/  BSYNC B1 ;  /* 0x0000000000017941 */ /* 0x000fea0003800000 */
.L_x_46:
[----:B-----5:R-:W-:Y:S01]  /*2a10*/  IMAD.U32 R13, R22, 0x10000, RZ ;  /* 0x00010000160d7824 */ /* 0x020fe200078e00ff */
[----:B------:R-:W-:Y:S01]  /*2a20*/  ISETP.GT.AND P1, PT, R3, 0x8, P1 ;  /* 0x000000080300780c */ /* 0x000fe20000f24270 */
[----:B------:R-:W-:Y:S02]  /*2a30*/  BSSY B1, `(.L_x_48) ;  /* 0x0000007000017945 */ /* 0x000fe40003800000 */
[----:B------:R-:W-:-:S04]  /*2a40*/  FMUL R13, R13, R154 ;  /* 0x0000009a0d0d7220 */ /* 0x000fc80000400000 */
[----:B------:R-:W-:-:S05]  /*2a50*/  FFMA R13, R30, R153, R13 ;  /* 0x000000991e0d7223 */ /* 0x000fca000000000d */
[----:B------:R-:W-:-:S05]  /*2a60*/  F2FP.BF16.F32.PACK_AB R13, RZ, R13 ;  /* 0x0000000dff0d723e */ /* 0x000fca00000010ff */
[----:B------:R0:W-:Y:S01]  /*2a70*/  @P0 STG.E.U16 desc[UR36][R10.64+0x10], R13 ;  /* 0x0000100d0a000986 */ /* 0x0001e2000c101524 */
[----:B------:R-:W-:Y:S05]  /*2a80*/  @!P1 BRA `(.L_x_49) ;  /* 0x0000000000049947 */ /* 0x000fea0003800000 */
[----:B------:R0:W5:Y:S02]  /*2a90*/  LDG.E.LTC128B.U16 R22, desc[UR36][R8.64+0x12] ;  /* 0x0000122408167981 */ /* 0x000164000c1e1520 */
.L_x_49:
[----:B------:R-:W-:Y:S05]  /*2aa0*/  BSYNC B1 ;  /* 0x0000000000017941 */ /* 0x000fea0003800000 */
.L_x_48:
[----:B0----5:R-:W-:Y:S01]  /*2ab0*/  IMAD.U32 R13, R22, 0x10000, RZ ;  /* 0x00010000160d7824 */ /* 0x021fe200078e00ff */
        /* <DEDUP_REMOVED lines=9> */
.L_x_51:
[----:B------:R-:W-:Y:S05]  /*2b50*/  BSYNC B1 ;  /* 0x0000000000017941 */ /* 0x000fea0003800000 */
.L_x_50:
        /* <DEDUP_REMOVED lines=10> */
.L_x_53:
[----:B------:R-:W-:Y:S05]  /*2c00*/  BSYNC B1 ;  /* 0x0000000000017941 */ /* 0x000fea0003800000 */
.L_x_52:
[----:B0----5:R-:W-:Y:S01]  /*2c10*/  IMAD.U32 R13, R22, 0x10000, RZ ;  /* 0x00010000160d7824 */ /* 0x021fe200078e00ff */
        /* <DEDUP_REMOVED lines=8> */
.L_x_55:
[----:B------:R-:W-:Y:S05]  /*2ca0*/  BSYNC B1 ;  /* 0x0000000000017941 */ /* 0x000fea0003800000 */
.L_x_54:
        /* <DEDUP_REMOVED lines=9> */
.L_x_57:
[----:B------:R-:W-:Y:S05]  /*2d40*/  BSYNC B1 ;  /* 0x0000000000017941 */ /* 0x000fea0003800000 */
.L_x_56:
        /* <DEDUP_REMOVED lines=10> */
.L_x_59:
[----:B------:R-:W-:Y:S05]  /*2df0*/  BSYNC B1 ;  /* 0x0000000000017941 */ /* 0x000fea0003800000 */
.L_x_58:
        /* <DEDUP_REMOVED lines=10> */
.L_x_61:
[----:B------:R-:W-:Y:S05]  /*2ea0*/  BSYNC B1 ;  /* 0x0000000000017941 */ /* 0x000fea0003800000 */
.L_x_60:
        /* <DEDUP_REMOVED lines=9> */
.L_x_63:
[----:B------:R-:W-:Y:S05]  /*2f40*/  BSYNC B1 ;  /* 0x0000000000017941 */ /* 0x000fea0003800000 */
.L_x_62:
        /* <DEDUP_REMOVED lines=9> */
.L_x_65:
[----:B------:R-:W-:Y:S05]  /*2fe0*/  BSYNC B1 ;  /* 0x0000000000017941 */ /* 0x000fea0003800000 */
.L_x_64:
        /* <DEDUP_REMOVED lines=10> */
.L_x_67:
[----:B------:R-:W-:Y:S05]  /*3090*/  BSYNC B1 ;  /* 0x0000000000017941 */ /* 0x000fea0003800000 */
.L_x_66:
        /* <DEDUP_REMOVED lines=10> */
.L_x_69:
[----:B------:R-:W-:Y:S05]  /*3140*/  BSYNC B1 ;  /* 0x0000000000017941 */ /* 0x000fea0003800000 */
.L_x_68:
        /* <DEDUP_REMOVED lines=9> */
.L_x_71:
[----:B------:R-:W-:Y:S05]  /*31e0*/  BSYNC B1 ;  /* 0x0000000000017941 */ /* 0x000fea0003800000 */
.L_x_70:
        /* <DEDUP_REMOVED lines=9> */
.L_x_73:
[----:B------:R-:W-:Y:S05]  /*3280*/  BSYNC B1 ;  /* 0x0000000000017941 */ /* 0x000fea0003800000 */
.L_x_72:
        /* <DEDUP_REMOVED lines=10> */
.L_x_75:
[----:B------:R-:W-:Y:S05]  /*3330*/  BSYNC B1 ;  /* 0x0000000000017941 */ /* 0x000fea0003800000 */
.L_x_74:
        /* <DEDUP_REMOVED lines=10> */
.L_x_77:
[----:B------:R-:W-:Y:S05]  /*33e0*/  BSYNC B1 ;  /* 0x0000000000017941 */ /* 0x000fea0003800000 */
.L_x_76:
        /* <DEDUP_REMOVED lines=9> */
.L_x_79:
[----:B------:R-:W-:Y:S05]  /*3480*/  BSYNC B1 ;  /* 0x0000000000017941 */ /* 0x000fea0003800000 */
.L_x_78:
        /* <DEDUP_REMOVED lines=9> */
.L_x_81:
[----:B------:R-:W-:Y:S05]  /*3520*/  BSYNC B1 ;  /* 0x0000000000017941 */ /* 0x000fea0003800000 */
.L_x_80:
        /* <DEDUP_REMOVED lines=10> */
.L_x_83:
[----:B------:R-:W-:Y:S05]  /*35d0*/  BSYNC B1 ;  /* 0x0000000000017941 */ /* 0x000fea0003800000 */
.L_x_82:
        /* <DEDUP_REMOVED lines=10> */
.L_x_85:
[----:B------:R-:W-:Y:S05]  /*3680*/  BSYNC B1 ;  /* 0x0000000000017941 */ /* 0x000fea0003800000 */
.L_x_84:
        /* <DEDUP_REMOVED lines=9> */
.L_x_87:
[----:B------:R-:W-:Y:S05]  /*3720*/  BSYNC B1 ;  /* 0x0000000000017941 */ /* 0x000fea0003800000 */
.L_x_86:
        /* <DEDUP_REMOVED lines=9> */
.L_x_89:
[----:B------:R-:W-:Y:S05]  /*37c0*/  BSYNC B1 ;  /* 0x0000000000017941 */ /* 0x000fea0003800000 */
.L_x_88:
        /* <DEDUP_REMOVED lines=10> */
.L_x_91:
[----:B------:R-:W-:Y:S05]  /*3870*/  BSYNC B1 ;  /* 0x0000000000017941 */ /* 0x000fea0003800000 */
.L_x_90:
        /* <DEDUP_REMOVED lines=10> */
.L_x_93:
[----:B------:R-:W-:Y:S05]  /*3920*/  BSYNC B1 ;  /* 0x0000000000017941 */ /* 0x000fea0003800000 */
.L_x_92:
        /* <DEDUP_REMOVED lines=9> */
.L_x_95:
[----:B------:R-:W-:Y:S05]  /*39c0*/  BSYNC B1 ;  /* 0x0000000000017941 */ /* 0x000fea0003800000 */
.L_x_94:
        /* <DEDUP_REMOVED lines=9> */
.L_x_97:
[----:B------:R-:W-:Y:S05]  /*3a60*/  BSYNC B1 ;  /* 0x0000000000017941 */ /* 0x000fea0003800000 */
.L_x_96:
        /* <DEDUP_REMOVED lines=10> */
.L_x_99:
[----:B------:R-:W-:Y:S05]  /*3b10*/  BSYNC B1 ;  /* 0x0000000000017941 */ /* 0x000fea0003800000 */
.L_x_98:
        /* <DEDUP_REMOVED lines=10> */
.L_x_101:
[----:B------:R-:W-:Y:S05]  /*3bc0*/  BSYNC B1 ;  /* 0x0000000000017941 */ /* 0x000fea0003800000 */
.L_x_100:
        /* <DEDUP_REMOVED lines=9> */
.L_x_103:
[----:B------:R-:W-:Y:S05]  /*3c60*/  BSYNC B1 ;  /* 0x0000000000017941 */ /* 0x000fea0003800000 */
.L_x_102:
        /* <DEDUP_REMOVED lines=9> */
.L_x_105:
[----:B------:R-:W-:Y:S05]  /*3d00*/  BSYNC B1 ;  /* 0x0000000000017941 */ /* 0x000fea0003800000 */
.L_x_104:
        /* <DEDUP_REMOVED lines=10> */
.L_x_107:
[----:B------:R-:W-:Y:S05]  /*3db0*/  BSYNC B1 ;  /* 0x0000000000017941 */ /* 0x000fea0003800000 */
.L_x_106:
        /* <DEDUP_REMOVED lines=10> */
.L_x_109:
[----:B------:R-:W-:Y:S05]  /*3e60*/  BSYNC B1 ;  /* 0x0000000000017941 */ /* 0x000fea0003800000 */
.L_x_108:
        /* <DEDUP_REMOVED lines=9> */
.L_x_111:
[----:B------:R-:W-:Y:S05]  /*3f00*/  BSYNC B1 ;  /* 0x0000000000017941 */ /* 0x000fea0003800000 */
.L_x_110:
        /* <DEDUP_REMOVED lines=9> */
.L_x_113:
[----:B------:R-:W-:Y:S05]  /*3fa0*/  BSYNC B1 ;  /* 0x0000000000017941 */ /* 0x000fea0003800000 */
.L_x_112:
        /* <DEDUP_REMOVED lines=10> */
.L_x_115:
[----:B------:R-:W-:Y:S05]  /*4050*/  BSYNC B1 ;  /* 0x0000000000017941 */ /* 0x000fea0003800000 */
.L_x_114:
        /* <DEDUP_REMOVED lines=10> */
.L_x_117:
[----:B------:R-:W-:Y:S05]  /*4100*/  BSYNC B1 ;  /* 0x0000000000017941 */ /* 0x000fea0003800000 */
.L_x_116:
        /* <DEDUP_REMOVED lines=9> */
.L_x_119:
[----:B------:R-:W-:Y:S05]  /*41a0*/  BSYNC B1 ;  /* 0x0000000000017941 */ /* 0x000fea0003800000 */
.L_x_118:
        /* <DEDUP_REMOVED lines=9> */
.L_x_121:
[----:B------:R-:W-:Y:S05]  /*4240*/  BSYNC B1 ;  /* 0x0000000000017941 */ /* 0x000fea0003800000 */
.L_x_120:
        /* <DEDUP_REMOVED lines=10> */
.L_x_123:
[----:B------:R-:W-:Y:S05]  /*42f0*/  BSYNC B1 ;  /* 0x0000000000017941 */ /* 0x000fea0003800000 */
.L_x_122:
        /* <DEDUP_REMOVED lines=10> */
.L_x_125:
[----:B------:R-:W-:Y:S05]  /*43a0*/  BSYNC B1 ;  /* 0x0000000000017941 */ /* 0x000fea0003800000 */
.L_x_124:
        /* <DEDUP_REMOVED lines=9> */
.L_x_127:
[----:B------:R-:W-:Y:S05]  /*4440*/  BSYNC B1 ;  /* 0x0000000000017941 */ /* 0x000fea0003800000 */
.L_x_126:
        /* <DEDUP_REMOVED lines=9> */
.L_x_129:
[----:B------:R-:W-:Y:S05]  /*44e0*/  BSYNC B1 ;  /* 0x0000000000017941 */ /* 0x000fea0003800000 */
.L_x_128:
        /* <DEDUP_REMOVED lines=10> */
.L_x_131:
[----:B------:R-:W-:Y:S05]  /*4590*/  BSYNC B1 ;  /* 0x0000000000017941 */ /* 0x000fea0003800000 */
.L_x_130:
        /* <DEDUP_REMOVED lines=10> */
.L_x_133:
[----:B------:R-:W-:Y:S05]  /*4640*/  BSYNC B1 ;  /* 0x0000000000017941 */ /* 0x000fea0003800000 */
.L_x_132:
        /* <DEDUP_REMOVED lines=9> */
.L_x_135:
[----:B------:R-:W-:Y:S05]  /*46e0*/  BSYNC B1 ;  /* 0x0000000000017941 */ /* 0x000fea0003800000 */
.L_x_134:
        /* <DEDUP_REMOVED lines=9> */
.L_x_137:
[----:B------:R-:W-:Y:S05]  /*4780*/  BSYNC B1 ;  /* 0x0000000000017941 */ /* 0x000fea0003800000 */
.L_x_136:
        /* <DEDUP_REMOVED lines=10> */
.L_x_139:
[----:B------:R-:W-:Y:S05]  /*4830*/  BSYNC B1 ;  /* 0x0000000000017941 */ /* 0x000fea0003800000 */
.L_x_138:
        /* <DEDUP_REMOVED lines=10> */
.L_x_141:
[----:B------:R-:W-:Y:S05]  /*48e0*/  BSYNC B1 ;  /* 0x0000000000017941 */ /* 0x000fea0003800000 */
.L_x_140:
        /* <DEDUP_REMOVED lines=9> */
.L_x_143:
[----:B------:R-:W-:Y:S05]  /*4980*/  BSYNC B1 ;  /* 0x0000000000017941 */ /* 0x000fea0003800000 */
.L_x_142:
        /* <DEDUP_REMOVED lines=9> */
.L_x_145:
[----:B------:R-:W-:Y:S05]  /*4a20*/  BSYNC B1 ;  /* 0x0000000000017941 */ /* 0x000fea0003800000 */
.L_x_144:
        /* <DEDUP_REMOVED lines=10> */
.L_x_147:
[----:B------:R-:W-:Y:S05]  /*4ad0*/  BSYNC B1 ;  /* 0x0000000000017941 */ /* 0x000fea0003800000 */
.L_x_146:
        /* <DEDUP_REMOVED lines=10> */
.L_x_149:
[----:B------:R-:W-:Y:S05]  /*4b80*/  BSYNC B1 ;  /* 0x0000000000017941 */ /* 0x000fea0003800000 */
.L_x_148:
        /* <DEDUP_REMOVED lines=9> */
.L_x_151:
[----:B------:R-:W-:Y:S05]  /*4c20*/  BSYNC B1 ;  /* 0x0000000000017941 */ /* 0x000fea0003800000 */
.L_x_150:
        /* <DEDUP_REMOVED lines=9> */
.L_x_153:
[----:B------:R-:W-:Y:S05]  /*4cc0*/  BSYNC B1 ;  /* 0x0000000000017941 */ /* 0x000fea0003800000 */
.L_x_152:
        /* <DEDUP_REMOVED lines=10> */
.L_x_155:
[----:B------:R-:W-:Y:S05]  /*4d70*/  BSYNC B1 ;  /* 0x0000000000017941 */ /* 0x000fea0003800000 */
.L_x_154:
        /* <DEDUP_REMOVED lines=10> */
.L_x_157:
[----:B------:R-:W-:Y:S05]  /*4e20*/  BSYNC B1 ;  /* 0x0000000000017941 */ /* 0x000fea0003800000 */
.L_x_156:
        /* <DEDUP_REMOVED lines=9> */
.L_x_159:
[----:B------:R-:W-:Y:S05]  /*4ec0*/  BSYNC B1 ;  /* 0x0000000000017941 */ /* 0x000fea0003800000 */
.L_x_158:
        /* <DEDUP_REMOVED lines=9> */
.L_x_161:
[----:B------:R-:W-:Y:S05]  /*4f60*/  BSYNC B1 ;  /* 0x0000000000017941 */ /* 0x000fea0003800000 */
.L_x_160:
        /* <DEDUP_REMOVED lines=10> */
.L_x_163:
[----:B------:R-:W-:Y:S05]  /*5010*/  BSYNC B1 ;  /* 0x0000000000017941 */ /* 0x000fea0003800000 */
.L_x_162:
        /* <DEDUP_REMOVED lines=10> */
.L_x_165:
[----:B------:R-:W-:Y:S05]  /*50c0*/  BSYNC B1 ;  /* 0x0000000000017941 */ /* 0x000fea0003800000 */
.L_x_164:
        /* <DEDUP_REMOVED lines=9> */
.L_x_167:
[----:B------:R-:W-:Y:S05]  /*5160*/  BSYNC B1 ;  /* 0x0000000000017941 */ /* 0x000fea0003800000 */
.L_x_166:
        /* <DEDUP_REMOVED lines=9> */
.L_x_169:
[----:B------:R-:W-:Y:S05]  /*5200*/  BSYNC B1 ;  /* 0x0000000000017941 */ /* 0x000fea0003800000 */
.L_x_168:
        /* <DEDUP_REMOVED lines=10> */
.L_x_171:
[----:B------:R-:W-:Y:S05]  /*52b0*/  BSYNC B1 ;  /* 0x0000000000017941 */ /* 0x000fea0003800000 */
.L_x_170:
        /* <DEDUP_REMOVED lines=10> */
.L_x_173:
[----:B------:R-:W-:Y:S05]  /*5360*/  BSYNC B1 ;  /* 0x0000000000017941 */ /* 0x000fea0003800000 */
.L_x_172:
        /* <DEDUP_REMOVED lines=9> */
.L_x_175:
[----:B------:R-:W-:Y:S05]  /*5400*/  BSYNC B1 ;  /* 0x0000000000017941 */ /* 0x000fea0003800000 */
.L_x_174:
        /* <DEDUP_REMOVED lines=9> */
.L_x_177:
[----:B------:R-:W-:Y:S05]  /*54a0*/  BSYNC B1 ;  /* 0x0000000000017941 */ /* 0x000fea0003800000 */
.L_x_176:
        /* <DEDUP_REMOVED lines=10> */
.L_x_179:
[----:B------:R-:W-:Y:S05]  /*5550*/  BSYNC B1 ;  /* 0x0000000000017941 */ /* 0x000fea0003800000 */
.L_x_178:
        /* <DEDUP_REMOVED lines=10> */
.L_x_181:
[----:B------:R-:W-:Y:S05]  /*5600*/  BSYNC B1 ;  /* 0x0000000000017941 */ /* 0x000fea0003800000 */
.L_x_180:
        /* <DEDUP_REMOVED lines=9> */
.L_x_183:
[----:B------:R-:W-:Y:S05]  /*56a0*/  BSYNC B1 ;  /* 0x0000000000017941 */ /* 0x000fea0003800000 */
.L_x_182:
        /* <DEDUP_REMOVED lines=9> */
.L_x_185:
[----:B------:R-:W-:Y:S05]  /*5740*/  BSYNC B1 ;  /* 0x0000000000017941 */ /* 0x000fea0003800000 */
.L_x_184:
        /* <DEDUP_REMOVED lines=10> */
.L_x_187:
[----:B------:R-:W-:Y:S05]  /*57f0*/  BSYNC B1 ;  /* 0x0000000000017941 */ /* 0x000fea0003800000 */
.L_x_186:
        /* <DEDUP_REMOVED lines=10> */
.L_x_189:
[----:B------:R-:W-:Y:S05]  /*58a0*/  BSYNC B1 ;  /* 0x0000000000017941 */ /* 0x000fea0003800000 */
.L_x_188:
        /* <DEDUP_REMOVED lines=9> */
.L_x_191:
[----:B------:R-:W-:Y:S05]  /*5940*/  BSYNC B1 ;  /* 0x0000000000017941 */ /* 0x000fea0003800000 */
.L_x_190:
        /* <DEDUP_REMOVED lines=9> */
.L_x_193:
[----:B------:R-:W-:Y:S05]  /*59e0*/  BSYNC B1 ;  /* 0x0000000000017941 */ /* 0x000fea0003800000 */
.L_x_192:
        /* <DEDUP_REMOVED lines=10> */
.L_x_195:
[----:B------:R-:W-:Y:S05]  /*5a90*/  BSYNC B1 ;  /* 0x0000000000017941 */ /* 0x000fea0003800000 */
.L_x_194:
        /* <DEDUP_REMOVED lines=10> */
.L_x_197:
[----:B------:R-:W-:Y:S05]  /*5b40*/  BSYNC B1 ;  /* 0x0000000000017941 */ /* 0x000fea0003800000 */
.L_x_196:
        /* <DEDUP_REMOVED lines=9> */
.L_x_199:
[----:B------:R-:W-:Y:S05]  /*5be0*/  BSYNC B1 ;  /* 0x0000000000017941 */ /* 0x000fea0003800000 */
.L_x_198:
        /* <DEDUP_REMOVED lines=9> */
.L_x_201:
[----:B------:R-:W-:Y:S05]  /*5c80*/  BSYNC B1 ;  /* 0x0000000000017941 */ /* 0x000fea0003800000 */
.L_x_200:
        /* <DEDUP_REMOVED lines=10> */
.L_x_203:
[----:B------:R-:W-:Y:S05]  /*5d30*/  BSYNC B1 ;  /* 0x0000000000017941 */ /* 0x000fea0003800000 */
.L_x_202:
        /* <DEDUP_REMOVED lines=10> */
.L_x_205:
[----:B------:R-:W-:Y:S05]  /*5de0*/  BSYNC B1 ;  /* 0x0000000000017941 */ /* 0x000fea0003800000 */
.L_x_204:
        /* <DEDUP_REMOVED lines=9> */
.L_x_207:
[----:B------:R-:W-:Y:S05]  /*5e80*/  BSYNC B1 ;  /* 0x0000000000017941 */ /* 0x000fea0003800000 */
.L_x_206:
        /* <DEDUP_REMOVED lines=9> */
.L_x_209:
[----:B------:R-:W-:Y:S05]  /*5f20*/  BSYNC B1 ;  /* 0x0000000000017941 */ /* 0x000fea0003800000 */
.L_x_208:
        /* <DEDUP_REMOVED lines=10> */
.L_x_211:
[----:B------:R-:W-:Y:S05]  /*5fd0*/  BSYNC B1 ;  /* 0x0000000000017941 */ /* 0x000fea0003800000 */
.L_x_210:
        /* <DEDUP_REMOVED lines=10> */
.L_x_213:
[----:B------:R-:W-:Y:S05]  /*6080*/  BSYNC B1 ;  /* 0x0000000000017941 */ /* 0x000fea0003800000 */
.L_x_212:
        /* <DEDUP_REMOVED lines=9> */
.L_x_215:
[----:B------:R-:W-:Y:S05]  /*6120*/  BSYNC B1 ;  /* 0x0000000000017941 */ /* 0x000fea0003800000 */
.L_x_214:
        /* <DEDUP_REMOVED lines=9> */
.L_x_217:
[----:B------:R-:W-:Y:S05]  /*61c0*/  BSYNC B1 ;  /* 0x0000000000017941 */ /* 0x000fea0003800000 */
.L_x_216:
        /* <DEDUP_REMOVED lines=10> */
.L_x_219:
[----:B------:R-:W-:Y:S05]  /*6270*/  BSYNC B1 ;  /* 0x0000000000017941 */ /* 0x000fea0003800000 */
.L_x_218:
        /* <DEDUP_REMOVED lines=10> */
.L_x_221:
[----:B------:R-:W-:Y:S05]  /*6320*/  BSYNC B1 ;  /* 0x0000000000017941 */ /* 0x000fea0003800000 */
.L_x_220:
        /* <DEDUP_REMOVED lines=9> */
.L_x_223:
[----:B------:R-:W-:Y:S05]  /*63c0*/  BSYNC B1 ;  /* 0x0000000000017941 */ /* 0x000fea0003800000 */
.L_x_222:
        /* <DEDUP_REMOVED lines=9> */
.L_x_225:
[----:B------:R-:W-:Y:S05]  /*6460*/  BSYNC B1 ;  /* 0x0000000000017941 */ /* 0x000fea0003800000 */
.L_x_224:
        /* <DEDUP_REMOVED lines=10> */
.L_x_227:
[----:B------:R-:W-:Y:S05]  /*6510*/  BSYNC B1 ;  /* 0x0000000000017941 */ /* 0x000fea0003800000 */
.L_x_226:
        /* <DEDUP_REMOVED lines=10> */
.L_x_229:
[----:B------:R-:W-:Y:S05]  /*65c0*/  BSYNC B1 ;  /* 0x0000000000017941 */ /* 0x000fea0003800000 */
.L_x_228:
        /* <DEDUP_REMOVED lines=9> */
.L_x_231:
[----:B------:R-:W-:Y:S05]  /*6660*/  BSYNC B1 ;  /* 0x0000000000017941 */ /* 0x000fea0003800000 */
.L_x_230:
        /* <DEDUP_REMOVED lines=9> */
.L_x_233:
[----:B------:R-:W-:Y:S05]  /*6700*/  BSYNC B1 ;  /* 0x0000000000017941 */ /* 0x000fea0003800000 */
.L_x_232:
        /* <DEDUP_REMOVED lines=10> */
.L_x_235:
[----:B------:R-:W-:Y:S05]  /*67b0*/  BSYNC B1 ;  /* 0x0000000000017941 */ /* 0x000fea0003800000 */
.L_x_234:
        /* <DEDUP_REMOVED lines=10> */
.L_x_237:
[----:B------:R-:W-:Y:S05]  /*6860*/  BSYNC B1 ;  /* 0x0000000000017941 */ /* 0x000fea0003800000 */
.L_x_236:
        /* <DEDUP_REMOVED lines=9> */
.L_x_239:
[----:B------:R-:W-:Y:S05]  /*6900*/  BSYNC B1 ;  /* 0x0000000000017941 */ /* 0x000fea0003800000 */
.L_x_238:
        /* <DEDUP_REMOVED lines=9> */
.L_x_241:
[----:B------:R-:W-:Y:S05]  /*69a0*/  BSYNC B1 ;  /* 0x0000000000017941 */ /* 0x000fea0003800000 */
.L_x_240:
        /* <DEDUP_REMOVED lines=10> */
.L_x_243:
[----:B------:R-:W-:Y:S05]  /*6a50*/  BSYNC B1 ;  /* 0x0000000000017941 */ /* 0x000fea0003800000 */
.L_x_242:
        /* <DEDUP_REMOVED lines=10> */
.L_x_245:
[----:B------:R-:W-:Y:S05]  /*6b00*/  BSYNC B1 ;  /* 0x0000000000017941 */ /* 0x000fea0003800000 */
.L_x_244:
        /* <DEDUP_REMOVED lines=9> */
.L_x_247:
[----:B------:R-:W-:Y:S05]  /*6ba0*/  BSYNC B1 ;  /* 0x0000000000017941 */ /* 0x000fea0003800000 */
.L_x_246:
        /* <DEDUP_REMOVED lines=9> */
.L_x_249:
[----:B------:R-:W-:Y:S05]  /*6c40*/  BSYNC B1 ;  /* 0x0000000000017941 */ /* 0x000fea0003800000 */
.L_x_248:
        /* <DEDUP_REMOVED lines=10> */
.L_x_251:
[----:B------:R-:W-:Y:S05]  /*6cf0*/  BSYNC B1 ;  /* 0x0000000000017941 */ /* 0x000fea0003800000 */
.L_x_250:
        /* <DEDUP_REMOVED lines=10> */
.L_x_253:
[----:B------:R-:W-:Y:S05]  /*6da0*/  BSYNC B1 ;  /* 0x0000000000017941 */ /* 0x000fea0003800000 */
.L_x_252:
        /* <DEDUP_REMOVED lines=9> */
.L_x_255:
[----:B------:R-:W-:Y:S05]  /*6e40*/  BSYNC B1 ;  /* 0x0000000000017941 */ /* 0x000fea0003800000 */
.L_x_254:
        /* <DEDUP_REMOVED lines=9> */
.L_x_257:
[----:B------:R-:W-:Y:S05]  /*6ee0*/  BSYNC B1 ;  /* 0x0000000000017941 */ /* 0x000fea0003800000 */
.L_x_256:
        /* <DEDUP_REMOVED lines=10> */
.L_x_259:
[----:B------:R-:W-:Y:S05]  /*6f90*/  BSYNC B1 ;  /* 0x0000000000017941 */ /* 0x000fea0003800000 */
.L_x_258:
        /* <DEDUP_REMOVED lines=10> */
.L_x_261:
[----:B------:R-:W-:Y:S05]  /*7040*/  BSYNC B1 ;  /* 0x0000000000017941 */ /* 0x000fea0003800000 */
.L_x_260:
        /* <DEDUP_REMOVED lines=9> */
.L_x_263:
[----:B------:R-:W-:Y:S05]  /*70e0*/  BSYNC B1 ;  /* 0x0000000000017941 */ /* 0x000fea0003800000 */
.L_x_262:
        /* <DEDUP_REMOVED lines=9> */
.L_x_265:
[----:B------:R-:W-:Y:S05]  /*7180*/  BSYNC B1 ;  /* 0x0000000000017941 */ /* 0x000fea0003800000 */
.L_x_264:
        /* <DEDUP_REMOVED lines=10> */
.L_x_267:
[----:B------:R-:W-:Y:S05]  /*7230*/  BSYNC B1 ;  /* 0x0000000000017941 */ /* 0x000fea0003800000 */
.L_x_266:
        /* <DEDUP_REMOVED lines=10> */
.L_x_269:
[----:B------:R-:W-:Y:S05]  /*72e0*/  BSYNC B1 ;  /* 0x0000000000017941 */ /* 0x000fea0003800000 */
.L_x_268:
        /* <DEDUP_REMOVED lines=9> */
.L_x_271:
[----:B------:R-:W-:Y:S05]  /*7380*/  BSYNC B1 ;  /* 0x0000000000017941 */ /* 0x000fea0003800000 */
.L_x_270:
        /* <DEDUP_REMOVED lines=9> */
.L_x_273:
[----:B------:R-:W-:Y:S05]  /*7420*/  BSYNC B1 ;  /* 0x0000000000017941 */ /* 0x000fea0003800000 */
.L_x_272:
        /* <DEDUP_REMOVED lines=10> */
.L_x_275:
[----:B------:R-:W-:Y:S05]  /*74d0*/  BSYNC B1 ;  /* 0x0000000000017941 */ /* 0x000fea0003800000 */
.L_x_274:
        /* <DEDUP_REMOVED lines=10> */
.L_x_277:
[----:B------:R-:W-:Y:S05]  /*7580*/  BSYNC B1 ;  /* 0x0000000000017941 */ /* 0x000fea0003800000 */
.L_x_276:
        /* <DEDUP_REMOVED lines=9> */
.L_x_279:
[----:B------:R-:W-:Y:S05]  /*7620*/  BSYNC B1 ;  /* 0x0000000000017941 */ /* 0x000fea0003800000 */
.L_x_278:
        /* <DEDUP_REMOVED lines=9> */
.L_x_281:
[----:B------:R-:W-:Y:S05]  /*76c0*/  BSYNC B1 ;  /* 0x0000000000017941 */ /* 0x000fea0003800000 */
.L_x_280:
        /* <DEDUP_REMOVED lines=10> */
.L_x_283:
[----:B------:R-:W-:Y:S05]  /*7770*/  BSYNC B1 ;  /* 0x0000000000017941 */ /* 0x000fea0003800000 */
.L_x_282:
        /* <DEDUP_REMOVED lines=10> */
.L_x_285:
[----:B------:R-:W-:Y:S05]  /*7820*/  BSYNC B1 ;  /* 0x0000000000017941 */ /* 0x000fea0003800000 */
.L_x_284:
[----:B01--45:R-:W-:Y:S01]  /*7830*/  IMAD.U32 R7, R22, 0x10000, RZ ;  /* 0x0001000016077824 */ /* 0x033fe200078e00ff */
        /* <DEDUP_REMOVED lines=8> */
.L_x_287:
[----:B------:R-:W-:Y:S05]  /*78c0*/  BSYNC B1 ;  /* 0x0000000000017941 */ /* 0x000fea0003800000 */
.L_x_286:
[----:B0----5:R-:W-:Y:S01]  /*78d0*/  IMAD.U32 R5, R22, 0x10000, RZ ;  /* 0x0001000016057824 */ /* 0x021fe200078e00ff */
[----:B------:R-:W-:Y:S01]  /*78e0*/  ISETP.GT.AND P1, PT, R3, 0x8, P1 ;  /* 0x000000080300780c */ /* 0x000fe20000f24270 */
[----:B------:R-:W-:Y:S01]  /*78f0*/  @P0 IMAD.MOV.U32 R4, RZ, RZ, R10 ;  /* 0x000000ffff040224 */ /* 0x000fe200078e000a */
[----:B------:R-:W-:Y:S01]  /*7900*/  BSSY B1, `(.L_x_288) ;  /* 0x0000009000017945 */ /* 0x000fe20003800000 */
[----:B------:R-:W-:-:S04]  /*7910*/  FMUL R5, R5, R154 ;  /* 0x0000009a05057220 */ /* 0x000fc80000400000 */
[----:B------:R-:W-:-:S05]  /*7920*/  FFMA R5, R150, R153, R5 ;  /* 0x0000009996057223 */ /* 0x000fca0000000005 */
[----:B------:R-:W-:-:S04]  /*7930*/  F2FP.BF16.F32.PACK_AB R5, RZ, R5 ;  /* 0x00000005ff05723e */ /* 0x000fc800000010ff */
[----:B------:R-:W-:Y:S01]  /*7940*/  PRMT R2, R5, 0x7610, R2 ;  /* 0x0000761005027816 */ /* 0x000fe20000000002 */
[----:B------:R-:W-:-:S05]  /*7950*/  @P0 IMAD.MOV.U32 R5, RZ, RZ, R11 ;  /* 0x000000ffff050224 */ /* 0x000fca00078e000b */
[----:B------:R0:W-:Y:S01]  /*7960*/  @P0 STG.E.U16 desc[UR36][R4.64+0x1f0], R2 ;  /* 0x0001f00204000986 */ /* 0x0001e2000c101524 */
[----:B------:R-:W-:Y:S05]  /*7970*/  @!P1 BRA `(.L_x_289) ;  /* 0x0000000000049947 */ /* 0x000fea0003800000 */
[----:B------:R4:W5:Y:S02]  /*7980*/  LDG.E.LTC128B.U16 R22, desc[UR36][R8.64+0x1f2] ;  /* 0x0001f22408167981 */ /* 0x000964000c1e1520 */
.L_x_289:
[----:B------:R-:W-:Y:S05]  /*7990*/  BSYNC B1 ;  /* 0x0000000000017941 */ /* 0x000fea0003800000 */
.L_x_288:
[----:B------:R-:W-:Y:S05]  /*79a0*/  @!P1 BRA `(.L_x_290) ;  /* 0x0000002400409947 */ /* 0x000fea0003800000 */
[----:B-----5:R-:W-:-:S04]  /*79b0*/  IMAD.U32 R3, R22, 0x10000, RZ ;  /* 0x0001000016037824 */ /* 0x020fc800078e00ff */
[----:B------:R-:W-:-:S04]  /*79c0*/  FMUL R0, R3, R154 ;  /* 0x0000009a03007220 */ /* 0x000fc80000400000 */
[----:B------:R-:W-:-:S05]  /*79d0*/  FFMA R0, R151, R153, R0 ;  /* 0x0000009997007223 */ /* 0x000fca0000000000 */
[----:B------:R-:W-:-:S05]  /*79e0*/  F2FP.BF16.F32.PACK_AB R0, RZ, R0 ;  /* 0x00000000ff00723e */ /* 0x000fca00000010ff */
[----:B------:R0:W-:Y:S01]  /*79f0*/  STG.E.U16 desc[UR36][R10.64+0x1f2], R0 ;  /* 0x0001f2000a007986 */ /* 0x0001e2000c101524 */
[----:B------:R-:W-:Y:S05]  /*7a00*/  BRA `(.L_x_290) ;  /* 0x0000002400287947 */ /* 0x000fea0003800000 */
.L_x_37:
[----:B------:R-:W-:Y:S01]  /*7a10*/  ISETP.GT.AND P2, PT, R0, 0x1, PT ;  /* 0x000000010000780c */ /* 0x000fe20003f44270 */
[----:B------:R-:W-:Y:S01]  /*7a20*/  ULDC.64 UR4, c[0x0][0x5c0] ;  /* 0x0001700000047ab9 */ /* 0x000fe20000000a00 */
[-C--:B------:R-:W-:Y:S01]  /*7a30*/  FMUL R24, R24, R153.reuse ;  /* 0x0000009918187220 */ /* 0x080fe20000400000 */
[-C--:B------:R-:W-:Y:S01]  /*7a40*/  FMUL R25, R25, R153.reuse ;  /* 0x0000009919197220 */ /* 0x080fe20000400000 */
[----:B------:R-:W-:Y:S01]  /*7a50*/  ISETP.GT.AND P1, PT, R3, RZ, P2 ;  /* 0x000000ff0300720c */ /* 0x000fe20001724270 */
[-C--:B------:R-:W-:Y:S01]  /*7a60*/  FMUL R26, R26, R153.reuse ;  /* 0x000000991a1a7220 */ /* 0x080fe20000400000 */
[----:B------:R-:W-:Y:S01]  /*7a70*/  LEA R4, P4, R6, UR4, 0x1 ;  /* 0x0000000406047c11 */ /* 0x000fe2000f8808ff */
[-C--:B------:R-:W-:Y:S01]  /*7a80*/  FMUL R27, R27, R153.reuse ;  /* 0x000000991b1b7220 */ /* 0x080fe20000400000 */
[----:B------:R-:W-:Y:S01]  /*7a90*/  F2FP.BF16.F32.PACK_AB R24, RZ, R24 ;  /* 0x00000018ff18723e */ /* 0x000fe200000010ff */
[-C--:B------:R-:W-:Y:S01]  /*7aa0*/  FMUL R28, R28, R153.reuse ;  /* 0x000000991c1c7220 */ /* 0x080fe20000400000 */
[----:B------:R-:W-:Y:S01]  /*7ab0*/  LEA.HI.X R5, R6, UR5, R181, 0x1, P4 ;  /* 0x0000000506057c11 */ /* 0x000fe2000a0f0cb5 */
[----:B------:R-:W-:Y:S01]  /*7ac0*/  FMUL R29, R29, R153 ;  /* 0x000000991d1d7220 */ /* 0x000fe20000400000 */
[----:B------:R-:W-:Y:S01]  /*7ad0*/  F2FP.BF16.F32.PACK_AB R25, RZ, R25 ;  /* 0x00000019ff19723e */ /* 0x000fe200000010ff */
[-C--:B------:R-:W-:Y:S01]  /*7ae0*/  FMUL R30, R30, R153.reuse ;  /* 0x000000991e1e7220 */ /* 0x080fe20000400000 */
[----:B------:R-:W-:Y:S01]  /*7af0*/  ISETP.GT.AND P2, PT, R3, 0x8, P2 ;  /* 0x000000080300780c */ /* 0x000fe20001744270 */
[----:B------:R-:W-:Y:S01]  /*7b00*/  @P3 STG.E.U16 desc[UR36][R4.64], R24 ;  /* 0x0000001804003986 */ /* 0x000fe2000c101524 */
[C---:B------:R-:W-:Y:S01]  /*7b10*/  SHF.L.U64.HI R11, R10.reuse, 0x4, R11 ;  /* 0x000000040a0b7819 */ /* 0x040fe2000001020b */
[-C--:B------:R-:W-:Y:S01]  /*7b20*/  FMUL R31, R31, R153.reuse ;  /* 0x000000991f1f7220 */ /* 0x080fe20000400000 */
[----:B------:R-:W-:Y:S01]  /*7b30*/  LEA R6, P3, R10, R4, 0x4 ;  /* 0x000000040a067211 */ /* 0x000fe200078620ff */
[----:B------:R-:W-:Y:S01]  /*7b40*/  @P1 STG.E.U16 desc[UR36][R4.64+0x2], R25 ;  /* 0x0000021904001986 */ /* 0x000fe2000c101524 */
[----:B------:R-:W-:Y:S01]  /*7b50*/  ISETP.GT.AND P1, PT, R3, 0x8, P0 ;  /* 0x000000080300780c */ /* 0x000fe20000724270 */
[----:B------:R-:W-:Y:S01]  /*7b60*/  FMUL R32, R32, R153 ;  /* 0x0000009920207220 */ /* 0x000fe20000400000 */
[----:B------:R-:W-:Y:S01]  /*7b70*/  F2FP.BF16.F32.PACK_AB R26, RZ, R26 ;  /* 0x0000001aff1a723e */ /* 0x000fe200000010ff */
[----:B------:R-:W-:Y:S01]  /*7b80*/  IMAD.X R7, R11, 0x1, R5, P3 ;  /* 0x000000010b077824 */ /* 0x000fe200018e0605 */
[----:B------:R-:W-:Y:S01]  /*7b90*/  F2FP.BF16.F32.PACK_AB R27, RZ, R27 ;  /* 0x0000001bff1b723e */ /* 0x000fe200000010ff */
[-C--:B------:R-:W-:Y:S01]  /*7ba0*/  FMUL R33, R33, R153.reuse ;  /* 0x0000009921217220 */ /* 0x080fe20000400000 */
[----:B------:R-:W-:Y:S01]  /*7bb0*/  ISETP.GT.AND P0, PT, R0, 0x8, PT ;  /* 0x000000080000780c */ /* 0x000fe20003f04270 */
[-C--:B------:R-:W-:Y:S01]  /*7bc0*/  FMUL R34, R34, R153.reuse ;  /* 0x0000009922227220 */ /* 0x080fe20000400000 */
[----:B------:R-:W-:Y:S01]  /*7bd0*/  F2FP.BF16.F32.PACK_AB R28, RZ, R28 ;  /* 0x0000001cff1c723e */ /* 0x000fe200000010ff */
[-C--:B------:R-:W-:Y:S01]  /*7be0*/  FMUL R35, R35, R153.reuse ;  /* 0x0000009923237220 */ /* 0x080fe20000400000 */
[C---:B------:R-:W-:Y:S01]  /*7bf0*/  ISETP.GT.AND P4, PT, R3.reuse, RZ, P0 ;  /* 0x000000ff0300720c */ /* 0x040fe20000784270 */
[----:B------:R-:W-:Y:S01]  /*7c00*/  FMUL R36, R36, R153 ;  /* 0x0000009924247220 */ /* 0x000fe20000400000 */
[----:B------:R-:W-:Y:S01]  /*7c10*/  F2FP.BF16.F32.PACK_AB R29, RZ, R29 ;  /* 0x0000001dff1d723e */ /* 0x000fe200000010ff */
[----:B------:R-:W-:Y:S01]  /*7c20*/  @P1 STG.E.U16 desc[UR36][R6.64], R26 ;  /* 0x0000001a06001986 */ /* 0x000fe2000c101524 */
[----:B------:R-:W-:Y:S01]  /*7c30*/  ISETP.GT.AND P1, PT, R3, 0x8, P0 ;  /* 0x000000080300780c */ /* 0x000fe20000724270 */
[-C--:B------:R-:W-:Y:S01]  /*7c40*/  FMUL R37, R37, R153.reuse ;  /* 0x0000009925257220 */ /* 0x080fe20000400000 */
[----:B------:R-:W-:Y:S01]  /*7c50*/  F2FP.BF16.F32.PACK_AB R30, RZ, R30 ;  /* 0x0000001eff1e723e */ /* 0x000fe200000010ff */
[----:B------:R-:W-:Y:S01]  /*7c60*/  @P2 STG.E.U16 desc[UR36][R6.64+0x2], R27 ;  /* 0x0000021b06002986 */ /* 0x000fe2000c101524 */
[----:B------:R-:W-:Y:S01]  /*7c70*/  ISETP.GT.AND P2, PT, R0, 0x9, PT ;  /* 0x000000090000780c */ /* 0x000fe20003f44270 */
[----:B------:R-:W-:Y:S01]  /*7c80*/  FMUL R38, R38, R153 ;  /* 0x0000009926267220 */ /* 0x000fe20000400000 */
[----:B------:R-:W-:Y:S01]  /*7c90*/  F2FP.BF16.F32.PACK_AB R31, RZ, R31 ;  /* 0x0000001fff1f723e */ /* 0x000fe200000010ff */
[-C--:B------:R-:W-:Y:S01]  /*7ca0*/  FMUL R39, R39, R153.reuse ;  /* 0x0000009927277220 */ /* 0x080fe20000400000 */
[C---:B------:R-:W-:Y:S01]  /*7cb0*/  ISETP.GT.AND P3, PT, R3.reuse, RZ, P2 ;  /* 0x000000ff0300720c */ /* 0x040fe20001764270 */
[----:B------:R-:W-:Y:S01]  /*7cc0*/  @P4 STG.E.U16 desc[UR36][R4.64+0x10], R28 ;  /* 0x0000101c04004986 */ /* 0x000fe2000c101524 */
[----:B------:R-:W-:Y:S01]  /*7cd0*/  ISETP.GT.AND P2, PT, R3, 0x8, P2 ;  /* 0x000000080300780c */ /* 0x000fe20001744270 */
[-C--:B------:R-:W-:Y:S01]  /*7ce0*/  FMUL R40, R40, R153.reuse ;  /* 0x0000009928287220 */ /* 0x080fe20000400000 */
[----:B------:R-:W-:Y:S01]  /*7cf0*/  ISETP.GT.AND P0, PT, R0, 0x10, PT ;  /* 0x000000100000780c */ /* 0x000fe20003f04270 */
[-C--:B------:R-:W-:Y:S01]  /*7d00*/  FMUL R41, R41, R153.reuse ;  /* 0x0000009929297220 */ /* 0x080fe20000400000 */
[----:B------:R-:W-:Y:S01]  /*7d10*/  F2FP.BF16.F32.PACK_AB R32, RZ, R32 ;  /* 0x00000020ff20723e */ /* 0x000fe200000010ff */
[-C--:B------:R-:W-:Y:S01]  /*7d20*/  FMUL R42, R42, R153.reuse ;  /* 0x000000992a2a7220 */ /* 0x080fe20000400000 */
[----:B------:R-:W-:Y:S01]  /*7d30*/  ISETP.GT.AND P4, PT, R3, RZ, P0 ;  /* 0x000000ff0300720c */ /* 0x000fe20000784270 */
[----:B------:R-:W-:Y:S01]  /*7d40*/  FMUL R43, R43, R153 ;  /* 0x000000992b2b7220 */ /* 0x000fe20000400000 */
[----:B------:R-:W-:Y:S01]  /*7d50*/  F2FP.BF16.F32.PACK_AB R33, RZ, R33 ;  /* 0x00000021ff21723e */ /* 0x000fe200000010ff */
[-C--:B------:R-:W-:Y:S01]  /*7d60*/  FMUL R44, R44, R153.reuse ;  /* 0x000000992c2c7220 */ /* 0x080fe20000400000 */
[----:B------:R-:W-:Y:S01]  /*7d70*/  F2FP.BF16.F32.PACK_AB R34, RZ, R34 ;  /* 0x00000022ff22723e */ /* 0x000fe200000010ff */
[----:B------:R-:W-:Y:S01]  /*7d80*/  @P3 STG.E.U16 desc[UR36][R4.64+0x12], R29 ;  /* 0x0000121d04003986 */ /* 0x000fe2000c101524 */
[----:B------:R-:W-:Y:S01]  /*7d90*/  ISETP.GT.AND P3, PT, R0, 0x11, PT ;  /* 0x000000110000780c */ /* 0x000fe20003f64270 */
[----:B------:R-:W-:Y:S01]  /*7da0*/  FMUL R45, R45, R153 ;  /* 0x000000992d2d7220 */ /* 0x000fe20000400000 */
[----:B------:R-:W-:Y:S01]  /*7db0*/  F2FP.BF16.F32.PACK_AB R35, RZ, R35 ;  /* 0x00000023ff23723e */ /* 0x000fe200000010ff */
[----:B------:R-:W-:Y:S01]  /*7dc0*/  @P1 STG.E.U16 desc[UR36][R6.64+0x10], R30 ;  /* 0x0000101e06001986 */ /* 0x000fe2000c101524 */
[C---:B------:R-:W-:Y:S01]  /*7dd0*/  ISETP.GT.AND P1, PT, R3.reuse, 0x8, P0 ;  /* 0x000000080300780c */ /* 0x040fe20000724270 */
[-C--:B------:R-:W-:Y:S01]  /*7de0*/  FMUL R46, R46, R153.reuse ;  /* 0x000000992e2e7220 */ /* 0x080fe20000400000 */
[----:B------:R-:W-:Y:S01]  /*7df0*/  ISETP.GT.AND P0, PT, R0, 0x18, PT ;  /* 0x000000180000780c */ /* 0x000fe20003f04270 */
[----:B------:R-:W-:Y:S01]  /*7e00*/  @P2 STG.E.U16 desc[UR36][R6.64+0x12], R31 ;  /* 0x0000121f06002986 */ /* 0x000fe2000c101524 */
[----:B------:R-:W-:Y:S01]  /*7e10*/  ISETP.GT.AND P2, PT, R3, RZ, P3 ;  /* 0x000000ff0300720c */ /* 0x000fe20001f44270 */
[-C--:B------:R-:W-:Y:S01]  /*7e20*/  FMUL R47, R47, R153.reuse ;  /* 0x000000992f2f7220 */ /* 0x080fe20000400000 */
[C---:B------:R-:W-:Y:S01]  /*7e30*/  ISETP.GT.AND P3, PT, R3.reuse, 0x8, P3 ;  /* 0x000000080300780c */ /* 0x040fe20001f64270 */
[----:B------:R-:W-:Y:S01]  /*7e40*/  @P4 STG.E.U16 desc[UR36][R4.64+0x20], R32 ;  /* 0x0000202004004986 */ /* 0x000fe2000c101524 */
[----:B------:R-:W-:Y:S01]  /*7e50*/  ISETP.GT.AND P4, PT, R3, RZ, P0 ;  /* 0x000000ff0300720c */ /* 0x000fe20000784270 */
[-C--:B------:R-:W-:Y:S01]  /*7e60*/  FMUL R48, R48, R153.reuse ;  /* 0x0000009930307220 */ /* 0x080fe20000400000 */
[----:B------:R-:W-:Y:S01]  /*7e70*/  F2FP.BF16.F32.PACK_AB R36, RZ, R36 ;  /* 0x00000024ff24723e */ /* 0x000fe200000010ff */
[----:B------:R-:W-:Y:S01]  /*7e80*/  FMUL R49, R49, R153 ;  /* 0x0000009931317220 */ /* 0x000fe20000400000 */
[----:B------:R-:W-:Y:S01]  /*7e90*/  F2FP.BF16.F32.PACK_AB R37, RZ, R37 ;  /* 0x00000025ff25723e */ /* 0x000fe200000010ff */
[-C--:B------:R-:W-:Y:S01]  /*7ea0*/  FMUL R50, R50, R153.reuse ;  /* 0x0000009932327220 */ /* 0x080fe20000400000 */
[----:B------:R-:W-:Y:S01]  /*7eb0*/  F2FP.BF16.F32.PACK_AB R38, RZ, R38 ;  /* 0x00000026ff26723e */ /* 0x000fe200000010ff */
[----:B------:R-:W-:Y:S01]  /*7ec0*/  FMUL R51, R51, R153 ;  /* 0x0000009933337220 */ /* 0x000fe20000400000 */
[----:B------:R-:W-:Y:S01]  /*7ed0*/  F2FP.BF16.F32.PACK_AB R39, RZ, R39 ;  /* 0x00000027ff27723e */ /* 0x000fe200000010ff */
[----:B------:R-:W-:Y:S01]  /*7ee0*/  @P2 STG.E.U16 desc[UR36][R4.64+0x22], R33 ;  /* 0x0000222104002986 */ /* 0x000fe2000c101524 */
[----:B------:R-:W-:Y:S01]  /*7ef0*/  F2FP.BF16.F32.PACK_AB R40, RZ, R40 ;  /* 0x00000028ff28723e */ /* 0x000fe200000010ff */
[----:B------:R-:W-:Y:S01]  /*7f00*/  FMUL R52, R52, R153 ;  /* 0x0000009934347220 */ /* 0x000fe20000400000 */
[----:B------:R-:W-:Y:S01]  /*7f10*/  F2FP.BF16.F32.PACK_AB R41, RZ, R41 ;  /* 0x00000029ff29723e */ /* 0x000fe200000010ff */
[----:B------:R-:W-:Y:S01]  /*7f20*/  @P1 STG.E.U16 desc[UR36][R6.64+0x20], R34 ;  /* 0x0000202206001986 */ /* 0x000fe2000c101524 */
[----:B------:R-:W-:Y:S01]  /*7f30*/  ISETP.GT.AND P1, PT, R3, 0x8, P0 ;  /* 0x000000080300780c */ /* 0x000fe20000724270 */
[-C--:B------:R-:W-:Y:S01]  /*7f40*/  FMUL R53, R53, R153.reuse ;  /* 0x0000009935357220 */ /* 0x080fe20000400000 */
[C---:B------:R-:W-:Y:S01]  /*7f50*/  ISETP.GT.AND P0, PT, R0.reuse, 0x20, PT ;  /* 0x000000200000780c */ /* 0x040fe20003f04270 */
[----:B------:R-:W-:Y:S01]  /*7f60*/  @P3 STG.E.U16 desc[UR36][R6.64+0x22], R35 ;  /* 0x0000222306003986 */ /* 0x000fe2000c101524 */
[----:B------:R-:W-:Y:S01]  /*7f70*/  ISETP.GT.AND P3, PT, R0, 0x19, PT ;  /* 0x000000190000780c */ /* 0x000fe20003f64270 */
[-C--:B------:R-:W-:Y:S01]  /*7f80*/  FMUL R54, R54, R153.reuse ;  /* 0x0000009936367220 */ /* 0x080fe20000400000 */
[----:B------:R-:W-:Y:S01]  /*7f90*/  F2FP.BF16.F32.PACK_AB R42, RZ, R42 ;  /* 0x0000002aff2a723e */ /* 0x000fe200000010ff */
[----:B------:R-:W-:Y:S01]  /*7fa0*/  @P4 STG.E.U16 desc[UR36][R4.64+0x30], R36 ;  /* 0x0000302404004986 */ /* 0x000fe2000c101524 */
[----:B------:R-:W-:Y:S01]  /*7fb0*/  ISETP.GT.AND P2, PT, R3, RZ, P3 ;  /* 0x000000ff0300720c */ /* 0x000fe20001f44270 */
[-C--:B------:R-:W-:Y:S01]  /*7fc0*/  FMUL R55, R55, R153.reuse ;  /* 0x0000009937377220 */ /* 0x080fe20000400000 */
[C---:B------:R-:W-:Y:S01]  /*7fd0*/  ISETP.GT.AND P3, PT, R3.reuse, 0x8, P3 ;  /* 0x000000080300780c */ /* 0x040fe20001f64270 */
[-C--:B------:R-:W-:Y:S01]  /*7fe0*/  FMUL R56, R56, R153.reuse ;  /* 0x0000009938387220 */ /* 0x080fe20000400000 */
[----:B------:R-:W-:Y:S01]  /*7ff0*/  ISETP.GT.AND P4, PT, R3, RZ, P0 ;  /* 0x000000ff0300720c */ /* 0x000fe20000784270 */
[----:B------:R-:W-:Y:S01]  /*8000*/  FMUL R57, R57, R153 ;  /* 0x0000009939397220 */ /* 0x000fe20000400000 */
[----:B------:R-:W-:Y:S01]  /*8010*/  F2FP.BF16.F32.PACK_AB R43, RZ, R43 ;  /* 0x0000002bff2b723e */ /* 0x000fe200000010ff */
[-C--:B------:R-:W-:Y:S01]  /*8020*/  FMUL R58, R58, R153.reuse ;  /* 0x000000993a3a7220 */ /* 0x080fe20000400000 */
[----:B------:R-:W-:Y:S01]  /*8030*/  F2FP.BF16.F32.PACK_AB R44, RZ, R44 ;  /* 0x0000002cff2c723e */ /* 0x000fe200000010ff */
[----:B------:R-:W-:Y:S01]  /*8040*/  FMUL R59, R59, R153 ;  /* 0x000000993b3b7220 */ /* 0x000fe20000400000 */
[----:B------:R-:W-:Y:S01]  /*8050*/  F2FP.BF16.F32.PACK_AB R45, RZ, R45 ;  /* 0x0000002dff2d723e */ /* 0x000fe200000010ff */
[----:B------:R-:W-:Y:S01]  /*8060*/  FMUL R60, R60, R153 ;  /* 0x000000993c3c7220 */ /* 0x000fe20000400000 */
[----:B------:R-:W-:Y:S01]  /*8070*/  F2FP.BF16.F32.PACK_AB R46, RZ, R46 ;  /* 0x0000002eff2e723e */ /* 0x000fe200000010ff */
[----:B------:R-:W-:Y:S01]  /*8080*/  @P2 STG.E.U16 desc[UR36][R4.64+0x32], R37 ;  /* 0x0000322504002986 */ /* 0x000fe2000c101524 */
[----:B------:R-:W-:Y:S01]  /*8090*/  F2FP.BF16.F32.PACK_AB R47, RZ, R47 ;  /* 0x0000002fff2f723e */ /* 0x000fe200000010ff */
[-C--:B------:R-:W-:Y:S01]  /*80a0*/  FMUL R61, R61, R153.reuse ;  /* 0x000000993d3d7220 */ /* 0x080fe20000400000 */
[----:B------:R-:W-:Y:S01]  /*80b0*/  F2FP.BF16.F32.PACK_AB R48, RZ, R48 ;  /* 0x00000030ff30723e */ /* 0x000fe200000010ff */
[----:B------:R-:W-:Y:S01]  /*80c0*/  @P1 STG.E.U16 desc[UR36][R6.64+0x30], R38 ;  /* 0x0000302606001986 */ /* 0x000fe2000c101524 */
[----:B------:R-:W-:Y:S01]  /*80d0*/  ISETP.GT.AND P1, PT, R3, 0x8, P0 ;  /* 0x000000080300780c */ /* 0x000fe20000724270 */
[-C--:B------:R-:W-:Y:S01]  /*80e0*/  FMUL R62, R62, R153.reuse ;  /* 0x000000993e3e7220 */ /* 0x080fe20000400000 */
[C---:B------:R-:W-:Y:S01]  /*80f0*/  ISETP.GT.AND P0, PT, R0.reuse, 0x28, PT ;  /* 0x000000280000780c */ /* 0x040fe20003f04270 */
[----:B------:R-:W-:Y:S01]  /*8100*/  @P3 STG.E.U16 desc[UR36][R6.64+0x32], R39 ;  /* 0x0000322706003986 */ /* 0x000fe2000c101524 */
[----:B------:R-:W-:Y:S01]  /*8110*/  ISETP.GT.AND P3, PT, R0, 0x21, PT ;  /* 0x000000210000780c */ /* 0x000fe20003f64270 */
[----:B------:R-:W-:Y:S01]  /*8120*/  FMUL R63, R63, R153 ;  /* 0x000000993f3f7220 */ /* 0x000fe20000400000 */
[----:B------:R-:W-:Y:S01]  /*8130*/  F2FP.BF16.F32.PACK_AB R49, RZ, R49 ;  /* 0x00000031ff31723e */ /* 0x000fe200000010ff */
[----:B------:R-:W-:Y:S01]  /*8140*/  @P4 STG.E.U16 desc[UR36][R4.64+0x40], R40 ;  /* 0x0000402804004986 */ /* 0x000fe2000c101524 */
[C---:B------:R-:W-:Y:S01]  /*8150*/  ISETP.GT.AND P2, PT, R3.reuse, RZ, P3 ;  /* 0x000000ff0300720c */ /* 0x040fe20001f44270 */
[-C--:B------:R-:W-:Y:S01]  /*8160*/  FMUL R64, R64, R153.reuse ;  /* 0x0000009940407220 */ /* 0x080fe20000400000 */
[----:B------:R-:W-:Y:S01]  /*8170*/  ISETP.GT.AND P3, PT, R3, 0x8, P3 ;  /* 0x000000080300780c */ /* 0x000fe20001f64270 */
[-C--:B------:R-:W-:Y:S01]  /*8180*/  FMUL R65, R65, R153.reuse ;  /* 0x0000009941417220 */ /* 0x080fe20000400000 */
        /* <DEDUP_REMOVED lines=248> */
[----:B------:R-:W-:-:S02]  /*9110*/  ISETP.GT.AND P1, PT, R3, 0x8, P0 ;  /* 0x000000080300780c */ /* 0x000fc40000724270 */
[C---:B------:R-:W-:Y:S01]  /*9120*/  ISETP.GT.AND P0, PT, R0.reuse, 0x78, PT ;  /* 0x000000780000780c */ /* 0x040fe20003f04270 */
[----:B------:R-:W-:Y:S01]  /*9130*/  @P3 STG.E.U16 desc[UR36][R6.64+0xd2], R79 ;  /* 0x0000d24f06003986 */ /* 0x000fe2000c101524 */
[----:B------:R-:W-:Y:S02]  /*9140*/  ISETP.GT.AND P3, PT, R0, 0x71, PT ;  /* 0x000000710000780c */ /* 0x000fe40003f64270 */
[----:B------:R-:W-:Y:S01]  /*9150*/  F2FP.BF16.F32.PACK_AB R119, RZ, R119 ;  /* 0x00000077ff77723e */ /* 0x000fe200000010ff */
[----:B------:R-:W-:Y:S01]  /*9160*/  @P4 STG.E.U16 desc[UR36][R4.64+0xe0], R80 ;  /* 0x0000e05004004986 */ /* 0x000fe2000c101524 */
[C---:B------:R-:W-:Y:S02]  /*9170*/  ISETP.GT.AND P2, PT, R3.reuse, RZ, P3 ;  /* 0x000000ff0300720c */ /* 0x040fe40001f44270 */
[C---:B------:R-:W-:Y:S02]  /*9180*/  ISETP.GT.AND P3, PT, R3.reuse, 0x8, P3 ;  /* 0x000000080300780c */ /* 0x040fe40001f64270 */
[----:B------:R-:W-:-:S02]  /*9190*/  ISETP.GT.AND P4, PT, R3, RZ, P0 ;  /* 0x000000ff0300720c */ /* 0x000fc40000784270 */
[----:B------:R-:W-:Y:S02]  /*91a0*/  F2FP.BF16.F32.PACK_AB R120, RZ, R120 ;  /* 0x00000078ff78723e */ /* 0x000fe400000010ff */
[----:B------:R-:W-:Y:S02]  /*91b0*/  F2FP.BF16.F32.PACK_AB R121, RZ, R121 ;  /* 0x00000079ff79723e */ /* 0x000fe400000010ff */
[----:B------:R-:W-:Y:S02]  /*91c0*/  F2FP.BF16.F32.PACK_AB R122, RZ, R122 ;  /* 0x0000007aff7a723e */ /* 0x000fe400000010ff */
[----:B------:R-:W-:Y:S01]  /*91d0*/  F2FP.BF16.F32.PACK_AB R123, RZ, R123 ;  /* 0x0000007bff7b723e */ /* 0x000fe200000010ff */
[----:B------:R-:W-:Y:S01]  /*91e0*/  @P2 STG.E.U16 desc[UR36][R4.64+0xe2], R81 ;  /* 0x0000e25104002986 */ /* 0x000fe2000c101524 */
[----:B------:R-:W-:Y:S02]  /*91f0*/  F2FP.BF16.F32.PACK_AB R124, RZ, R124 ;  /* 0x0000007cff7c723e */ /* 0x000fe400000010ff */
        /* <DEDUP_REMOVED lines=66> */
[----:B------:R-:W-:Y:S04]  /*9620*/  @P2 STG.E.U16 desc[UR36][R4.64+0x122], R97 ;  /* 0x0001226104002986 */ /* 0x000fe8000c101524 */
[----:B------:R-:W-:Y:S01]  /*9630*/  @P1 STG.E.U16 desc[UR36][R6.64+0x120], R98 ;  /* 0x0001206206001986 */ /* 0x000fe2000c101524 */
[----:B------:R-:W-:-:S02]  /*9640*/  ISETP.GT.AND P1, PT, R3, 0x8, P0 ;  /* 0x000000080300780c */ /* 0x000fc40000724270 */
[C---:B------:R-:W-:Y:S01]  /*9650*/  ISETP.GT.AND P0, PT, R0.reuse, 0xa0, PT ;  /* 0x000000a00000780c */ /* 0x040fe20003f04270 */
[----:B------:R-:W-:Y:S01]  /*9660*/  @P3 STG.E.U16 desc[UR36][R6.64+0x122], R99 ;  /* 0x0001226306003986 */ /* 0x000fe2000c101524 */
[----:B------:R-:W-:-:S03]  /*9670*/  ISETP.GT.AND P3, PT, R0, 0x99, PT ;  /* 0x000000990000780c */ /* 0x000fc60003f64270 */
[----:B------:R-:W-:Y:S01]  /*9680*/  @P4 STG.E.U16 desc[UR36][R4.64+0x130], R100 ;  /* 0x0001306404004986 */ /* 0x000fe2000c101524 */
[C---:B------:R-:W-:Y:S02]  /*9690*/  ISETP.GT.AND P2, PT, R3.reuse, RZ, P3 ;  /* 0x000000ff0300720c */ /* 0x040fe40001f44270 */
[C---:B------:R-:W-:Y:S02]  /*96a0*/  ISETP.GT.AND P3, PT, R3.reuse, 0x8, P3 ;  /* 0x000000080300780c */ /* 0x040fe40001f64270 */
[----:B------:R-:W-:-:S09]  /*96b0*/  ISETP.GT.AND P4, PT, R3, RZ, P0 ;  /* 0x000000ff0300720c */ /* 0x000fd20000784270 */
[----:B------:R-:W-:Y:S04]  /*96c0*/  @P2 STG.E.U16 desc[UR36][R4.64+0x132], R101 ;  /* 0x0001326504002986 */ /* 0x000fe8000c101524 */
[----:B------:R-:W-:Y:S01]  /*96d0*/  @P1 STG.E.U16 desc[UR36][R6.64+0x130], R102 ;  /* 0x0001306606001986 */ /* 0x000fe2000c101524 */
[----:B------:R-:W-:Y:S02]  /*96e0*/  ISETP.GT.AND P1, PT, R3, 0x8, P0 ;  /* 0x000000080300780c */ /* 0x000fe40000724270 */
        /* <DEDUP_REMOVED lines=76> */
[C---:B------:R-:W-:Y:S02]  /*9bb0*/  ISETP.GT.AND P3, PT, R3.reuse, RZ, P0 ;  /* 0x000000ff0300720c */ /* 0x040fe40000764270 */
[----:B------:R-:W-:-:S07]  /*9bc0*/  ISETP.GT.AND P0, PT, R3, 0x8, P0 ;  /* 0x000000080300780c */ /* 0x000fce0000704270 */
[----:B------:R-:W-:Y:S04]  /*9bd0*/  @P2 STG.E.U16 desc[UR36][R4.64+0x1b2], R133 ;  /* 0x0001b28504002986 */ /* 0x000fe8000c101524 */
[----:B------:R-:W-:Y:S01]  /*9be0*/  @P1 STG.E.U16 desc[UR36][R6.64+0x1b0], R134 ;  /* 0x0001b08606001986 */ /* 0x000fe2000c101524 */
[----:B------:R-:W-:-:S03]  /*9bf0*/  ISETP.GT.AND P1, PT, R0, 0xe8, PT ;  /* 0x000000e80000780c */ /* 0x000fc60003f24270 */
        /* <DEDUP_REMOVED lines=11> */
[C---:B------:R-:W-:Y:S02]  /*9cb0*/  ISETP.GT.AND P2, PT, R3.reuse, RZ, P0 ;  /* 0x000000ff0300720c */ /* 0x040fe40000744270 */
[----:B------:R-:W-:Y:S01]  /*9cc0*/  ISETP.GT.AND P0, PT, R3, 0x8, P0 ;  /* 0x000000080300780c */ /* 0x000fe20000704270 */
[----:B------:R-:W-:Y:S01]  /*9cd0*/  @P3 STG.E.U16 desc[UR36][R4.64+0x1d0], R140 ;  /* 0x0001d08c04003986 */ /* 0x000fe2000c101524 */
[----:B------:R-:W-:-:S04]  /*9ce0*/  ISETP.GT.AND P3, PT, R0, 0xf0, PT ;  /* 0x000000f00000780c */ /* 0x000fc80003f64270 */
[C---:B------:R-:W-:Y:S02]  /*9cf0*/  ISETP.GT.AND P4, PT, R3.reuse, RZ, P3 ;  /* 0x000000ff0300720c */ /* 0x040fe40001f84270 */
[----:B------:R-:W-:-:S03]  /*9d00*/  ISETP.GT.AND P3, PT, R3, 0x8, P3 ;  /* 0x000000080300780c */ /* 0x000fc60001f64270 */
[----:B------:R-:W-:Y:S01]  /*9d10*/  @P2 STG.E.U16 desc[UR36][R4.64+0x1d2], R141 ;  /* 0x0001d28d04002986 */ /* 0x000fe2000c101524 */
[----:B------:R-:W-:-:S03]  /*9d20*/  ISETP.GT.AND P2, PT, R0, 0xf8, PT ;  /* 0x000000f80000780c */ /* 0x000fc60003f44270 */
[----:B------:R-:W-:Y:S01]  /*9d30*/  @P1 STG.E.U16 desc[UR36][R6.64+0x1d0], R142 ;  /* 0x0001d08e06001986 */ /* 0x000fe2000c101524 */
[----:B------:R-:W-:-:S03]  /*9d40*/  ISETP.GT.AND P1, PT, R0, 0xf9, PT ;  /* 0x000000f90000780c */ /* 0x000fc60003f24270 */
[----:B------:R-:W-:Y:S01]  /*9d50*/  @P0 STG.E.U16 desc[UR36][R6.64+0x1d2], R143 ;  /* 0x0001d28f06000986 */ /* 0x000fe2000c101524 */
[----:B------:R-:W-:-:S03]  /*9d60*/  ISETP.GT.AND P0, PT, R0, 0xf1, PT ;  /* 0x000000f10000780c */ /* 0x000fc60003f04270 */
[----:B------:R-:W-:Y:S01]  /*9d70*/  @P4 STG.E.U16 desc[UR36][R4.64+0x1e0], R144 ;  /* 0x0001e09004004986 */ /* 0x000fe2000c101524 */
[C---:B------:R-:W-:Y:S02]  /*9d80*/  ISETP.GT.AND P4, PT, R3.reuse, RZ, P0 ;  /* 0x000000ff0300720c */ /* 0x040fe40000784270 */
[----:B------:R-:W-:-:S11]  /*9d90*/  ISETP.GT.AND P0, PT, R3, 0x8, P0 ;  /* 0x000000080300780c */ /* 0x000fd60000704270 */
[----:B------:R-:W-:Y:S01]  /*9da0*/  @P4 STG.E.U16 desc[UR36][R4.64+0x1e2], R145 ;  /* 0x0001e29104004986 */ /* 0x000fe2000c101524 */
[C---:B------:R-:W-:Y:S01]  /*9db0*/  ISETP.GT.AND P4, PT, R3.reuse, RZ, P2 ;  /* 0x000000ff0300720c */ /* 0x040fe20001784270 */
[----:B------:R-:W-:Y:S01]  /*9dc0*/  @P0 IMAD.MOV.U32 R2, RZ, RZ, R6 ;  /* 0x000000ffff020224 */ /* 0x000fe200078e0006 */
[C---:B------:R-:W-:Y:S01]  /*9dd0*/  ISETP.GT.AND P2, PT, R3.reuse, 0x8, P2 ;  /* 0x000000080300780c */ /* 0x040fe20001744270 */
[----:B------:R-:W-:Y:S01]  /*9de0*/  @P3 STG.E.U16 desc[UR36][R6.64+0x1e0], R146 ;  /* 0x0001e09206003986 */ /* 0x000fe2000c101524 */
[C---:B------:R-:W-:Y:S02]  /*9df0*/  ISETP.GT.AND P3, PT, R3.reuse, RZ, P1 ;  /* 0x000000ff0300720c */ /* 0x040fe40000f64270 */
[----:B------:R-:W-:Y:S01]  /*9e00*/  ISETP.GT.AND P1, PT, R3, 0x8, P1 ;  /* 0x000000080300780c */ /* 0x000fe20000f24270 */
[----:B------:R-:W-:-:S05]  /*9e10*/  @P0 IMAD.MOV.U32 R3, RZ, RZ, R7 ;  /* 0x000000ffff030224 */ /* 0x000fca00078e0007 */
[----:B------:R0:W-:Y:S02]  /*9e20*/  @P0 STG.E.U16 desc[UR36][R2.64+0x1e2], R147 ;  /* 0x0001e29302000986 */ /* 0x0001e4000c101524 */
[----:B0-----:R-:W-:Y:S02]  /*9e30*/  @P4 IMAD.MOV.U32 R2, RZ, RZ, R4 ;  /* 0x000000ffff024224 */ /* 0x001fe400078e0004 */
[----:B------:R-:W-:-:S05]  /*9e40*/  @P4 IMAD.MOV.U32 R3, RZ, RZ, R5 ;  /* 0x000000ffff034224 */ /* 0x000fca00078e0005 */
[----:B------:R0:W-:Y:S04]  /*9e50*/  @P4 STG.E.U16 desc[UR36][R2.64+0x1f0], R148 ;  /* 0x0001f09402004986 */ /* 0x0001e8000c101524 */
[----:B------:R1:W-:Y:S01]  /*9e60*/  @P3 STG.E.U16 desc[UR36][R4.64+0x1f2], R149 ;  /* 0x0001f29504003986 */ /* 0x0003e2000c101524 */
[----:B0-----:R-:W-:Y:S02]  /*9e70*/  @P2 IMAD.MOV.U32 R2, RZ, RZ, R6 ;  /* 0x000000ffff022224 */ /* 0x001fe400078e0006 */
[----:B------:R-:W-:-:S05]  /*9e80*/  @P2 IMAD.MOV.U32 R3, RZ, RZ, R7 ;  /* 0x000000ffff032224 */ /* 0x000fca00078e0007 */
[----:B------:R1:W-:Y:S04]  /*9e90*/  @P2 STG.E.U16 desc[UR36][R2.64+0x1f0], R150 ;  /* 0x0001f09602002986 */ /* 0x0003e8000c101524 */
[----:B------:R1:W-:Y:S02]  /*9ea0*/  @P1 STG.E.U16 desc[UR36][R6.64+0x1f2], R151 ;  /* 0x0001f29706001986 */ /* 0x0003e4000c101524 */
.L_x_290:
[----:B------:R-:W-:Y:S05]  /*9eb0*/  BSYNC B0 ;  /* 0x0000000000007941 */ /* 0x000fea0003800000 */
.L_x_36:
[----:B01----:R-:W2:Y:S01]  /*9ec0*/  LDL.64 R2, [R1] ;  /* 0x0000000001027983 */ /* 0x003ea20000100a00 */
[----:B------:R-:W-:Y:S01]  /*9ed0*/  ULDC.64 UR4, c[0x0][0x650] ;  /* 0x0001940000047ab9 */ /* 0x000fe20000000a00 */
[----:B------:R0:W-:Y:S01]  /*9ee0*/  SYNCS.ARRIVE.TRANS64.A1T0 RZ, [R162+UR45], RZ ;  /* 0x000000ffa2ff79a7 */ /* 0x0001e2000810002d */
[----:B------:R-:W-:Y:S01]  /*9ef0*/  PRMT R0, RZ, 0x7610, R0 ;  /* 0x00007610ff007816 */ /* 0x000fe20000000000 */
[----:B------:R-:W-:Y:S02]  /*9f00*/  IMAD.MOV.U32 R19, RZ, RZ, -0x1 ;  /* 0xffffffffff137424 */ /* 0x000fe400078e00ff */
[----:B-----5:R-:W-:Y:S01]  /*9f10*/  IMAD.MOV.U32 R22, RZ, RZ, -0x1 ;  /* 0xffffffffff167424 */ /* 0x020fe200078e00ff */
[----:B--2---:R-:W-:-:S04]  /*9f20*/  LEA R18, P0, R2, R18, 0x1 ;  /* 0x0000001202127211 */ /* 0x004fc800078008ff */
[----:B------:R-:W-:Y:S01]  /*9f30*/  LEA.HI.X R17, R2, R17, R23, 0x1, P0 ;  /* 0x0000001102117211 */ /* 0x000fe200000f0c17 */
[----:B------:R-:W-:Y:S01]  /*9f40*/  IMAD.MOV.U32 R2, RZ, RZ, -0x1 ;  /* 0xffffffffff027424 */ /* 0x000fe200078e00ff */
[----:B------:R-:W-:-:S04]  /*9f50*/  ISETP.GE.U32.AND P0, PT, R18, UR4, PT ;  /* 0x0000000412007c0c */ /* 0x000fc8000bf06070 */
[----:B------:R-:W-:-:S13]  /*9f60*/  ISETP.GE.U32.AND.EX P0, PT, R17, UR5, PT, P0 ;  /* 0x0000000511007c0c */ /* 0x000fda000bf06100 */
[----:B0-----:R-:W-:Y:S05]  /*9f70*/  @P0 BRA `(.L_x_291) ;  /* 0x0000000400700947 */ /* 0x001fea0003800000 */
[----:B------:R-:W0:Y:S01]  /*9f80*/  S2R R10, SR_CTAID.X ;  /* 0x00000000000a7919 */ /* 0x000e220000002500 */
[----:B---34-:R-:W1:Y:S01]  /*9f90*/  LDC.64 R8, c[0x0][0x628] ;  /* 0x00018a00ff087b82 */ /* 0x018e620000000a00 */
[----:B------:R-:W-:Y:S01]  /*9fa0*/  ULDC UR4, c[0x0][0x150] ;  /* 0x0000540000047ab9 */ /* 0x000fe20000000800 */
[----:B------:R-:W-:Y:S01]  /*9fb0*/  IMAD.MOV.U32 R6, RZ, RZ, R18 ;  /* 0x000000ffff067224 */ /* 0x000fe200078e0012 */
[----:B------:R-:W2:Y:S01]  /*9fc0*/  S2R R20, SR_CTAID.Y ;  /* 0x0000000000147919 */ /* 0x000ea20000002600 */
[----:B------:R-:W-:-:S04]  /*9fd0*/  IMAD.MOV.U32 R7, RZ, RZ, R17 ;  /* 0x000000ffff077224 */ /* 0x000fc800078e0011 */
[----:B------:R-:W3:Y:S08]  /*9fe0*/  LDC R15, c[0x0][0x144] ;  /* 0x00005100ff0f7b82 */ /* 0x000ef00000000800 */
[----:B------:R-:W4:Y:S08]  /*9ff0*/  LDC R0, c[0x0][0x630] ;  /* 0x00018c00ff007b82 */ /* 0x000f300000000800 */
[----:B------:R-:W2:Y:S01]  /*a000*/  LDC.64 R12, c[0x0][0x620] ;  /* 0x00018800ff0c7b82 */ /* 0x000ea20000000a00 */
[----:B-1----:R-:W-:-:S04]  /*a010*/  ISETP.NE.U32.AND P0, PT, R8, RZ, PT ;  /* 0x000000ff0800720c */ /* 0x002fc80003f05070 */
[----:B------:R-:W-:Y:S02]  /*a020*/  ISETP.NE.AND.EX P0, PT, R9, RZ, PT, P0 ;  /* 0x000000ff0900720c */ /* 0x000fe40003f05300 */
[----:B0-----:R-:W-:-:S05]  /*a030*/  I2FP.F32.U32 R2, R10 ;  /* 0x0000000a00027245 */ /* 0x001fca0000201000 */
[----:B------:R-:W-:-:S04]  /*a040*/  FMUL R2, R2, UR4 ;  /* 0x0000000402027c20 */ /* 0x000fc80008400000 */
[----:B------:R0:W1:Y:S02]  /*a050*/  F2I.U32.TRUNC.NTZ R14, R2 ;  /* 0x00000002000e7305 */ /* 0x000064000020f000 */
[----:B---34-:R-:W-:Y:S05]  /*a060*/  @!P0 BRA `(.L_x_292) ;  /* 0x0000000000288947 */ /* 0x018fea0003800000 */
[----:B------:R-:W3:Y:S02]  /*a070*/  LDC R3, c[0x0][0x634] ;  /* 0x00018d00ff037b82 */ /* 0x000ee40000000800 */
[----:B---3--:R-:W-:-:S05]  /*a080*/  IADD3 R7, P0, R18, R3, RZ ;  /* 0x0000000312077210 */ /* 0x008fca0007f1e0ff */
[----:B------:R-:W-:-:S04]  /*a090*/  IMAD.X R11, RZ, RZ, R17, P0 ;  /* 0x000000ffff0b7224 */ /* 0x000fc800000e0611 */
[----:B0-----:R-:W-:-:S04]  /*a0a0*/  IMAD.WIDE.U32 R2, R11, R8, RZ ;  /* 0x000000080b027225 */ /* 0x001fc800078e00ff */
[----:B------:R-:W-:-:S04]  /*a0b0*/  IMAD.WIDE.U32 R4, P0, R7, R9, R2 ;  /* 0x0000000907047225 */ /* 0x000fc80007800002 */
[----:B------:R-:W-:-:S04]  /*a0c0*/  IMAD.WIDE.U32 R2, R7, R8, RZ ;  /* 0x0000000807027225 */ /* 0x000fc800078e00ff */
[----:B------:R-:W-:Y:S01]  /*a0d0*/  IMAD.X R7, RZ, RZ, RZ, P0 ;  /* 0x000000ffff077224 */ /* 0x000fe200000e06ff */
[----:B------:R-:W-:Y:S01]  /*a0e0*/  IADD3 RZ, P0, R3, R4, RZ ;  /* 0x0000000403ff7210 */ /* 0x000fe20007f1e0ff */
[----:B------:R-:W-:-:S04]  /*a0f0*/  IMAD.MOV.U32 R6, RZ, RZ, R5 ;  /* 0x000000ffff067224 */ /* 0x000fc800078e0005 */
[----:B------:R-:W-:-:S08]  /*a100*/  IMAD.WIDE.U32.X R6, R11, R9, R6, P0 ;  /* 0x000000090b067225 */ /* 0x000fd000000e0406 */
.L_x_292:
[----:B------:R-:W3:Y:S01]  /*a110*/  LDC.64 R26, c[0x0][0x640] ;  /* 0x00019000ff1a7b82 */ /* 0x000ee20000000a00 */
[-C--:B------:R-:W-:Y:S01]  /*a120*/  SHF.R.U64 R11, R6, R0.reuse, R7 ;  /* 0x00000000060b7219 */ /* 0x080fe20000001207 */
[----:B------:R-:W-:Y:S01]  /*a130*/  IMAD.MOV.U32 R19, RZ, RZ, R17 ;  /* 0x000000ffff137224 */ /* 0x000fe200078e0011 */
[----:B------:R-:W-:Y:S01]  /*a140*/  SHF.R.U32.HI R0, RZ, R0, R7 ;  /* 0x00000000ff007219 */ /* 0x000fe20000011607 */
[----:B-1----:R-:W-:Y:S01]  /*a150*/  IMAD.MOV R14, RZ, RZ, -R14 ;  /* 0x000000ffff0e7224 */ /* 0x002fe200078e0a0e */
[----:B------:R-:W-:Y:S01]  /*a160*/  IADD3 R5, P0, RZ, -R11, RZ ;  /* 0x8000000bff057210 */ /* 0x000fe20007f1e0ff */
[----:B------:R-:W-:Y:S01]  /*a170*/  ULDC UR4, c[0x0][0x154] ;  /* 0x0000550000047ab9 */ /* 0x000fe20000000800 */
[----:B------:R-:W-:Y:S01]  /*a180*/  IMAD.MOV.U32 R7, RZ, RZ, 0x1 ;  /* 0x00000001ff077424 */ /* 0x000fe200078e00ff */
[----:B------:R-:W1:Y:S01]  /*a190*/  LDC R4, c[0x0][0x618] ;  /* 0x00018600ff047b82 */ /* 0x000e620000000800 */
[----:B------:R-:W-:Y:S02]  /*a1a0*/  IMAD R22, R15, R14, R10 ;  /* 0x0000000e0f167224 */ /* 0x000fe400078e020a */
[----:B------:R-:W-:-:S04]  /*a1b0*/  IMAD.X R3, RZ, RZ, ~R0, P0 ;  /* 0x000000ffff037224 */ /* 0x000fc800000e0e00 */
[-C--:B--2---:R-:W-:Y:S01]  /*a1c0*/  IMAD R0, R3, R12.reuse, RZ ;  /* 0x0000000c03007224 */ /* 0x084fe200078e02ff */
[----:B------:R-:W2:Y:S01]  /*a1d0*/  LDC R6, c[0x0][0x608] ;  /* 0x00018200ff067b82 */ /* 0x000ea20000000800 */
[----:B0-----:R-:W-:-:S04]  /*a1e0*/  IMAD.WIDE.U32 R2, R5, R12, R18 ;  /* 0x0000000c05027225 */ /* 0x001fc800078e0012 */
[----:B------:R-:W-:Y:S01]  /*a1f0*/  IMAD R5, R5, R13, R0 ;  /* 0x0000000d05057224 */ /* 0x000fe200078e0200 */
[----:B------:R-:W-:Y:S02]  /*a200*/  I2FP.F32.U32 R0, R20 ;  /* 0x0000001400007245 */ /* 0x000fe40000201000 */
[----:B------:R-:W0:Y:S01]  /*a210*/  LDC R24, c[0x0][0x658] ;  /* 0x00019600ff187b82 */ /* 0x000e220000000800 */
[----:B------:R-:W-:Y:S01]  /*a220*/  IMAD.IADD R3, R3, 0x1, R5 ;  /* 0x0000000103037824 */ /* 0x000fe200078e0205 */
[----:B---3--:R-:W-:Y:S01]  /*a230*/  ISETP.NE.U32.AND P0, PT, R26, RZ, PT ;  /* 0x000000ff1a00720c */ /* 0x008fe20003f05070 */
[----:B------:R-:W-:Y:S01]  /*a240*/  FMUL R0, R0, UR4 ;  /* 0x0000000400007c20 */ /* 0x000fe20008400000 */
[----:B------:R-:W-:Y:S02]  /*a250*/  IMAD.MOV.U32 R5, RZ, RZ, -0x1 ;  /* 0xffffffffff057424 */ /* 0x000fe400078e00ff */
[----:B------:R-:W-:Y:S01]  /*a260*/  ISETP.NE.AND.EX P0, PT, R27, RZ, PT, P0 ;  /* 0x000000ff1b00720c */ /* 0x000fe20003f05300 */
[----:B------:R3:W4:Y:S01]  /*a270*/  F2I.U32.TRUNC.NTZ R12, R0 ;  /* 0x00000000000c7305 */ /* 0x000722000020f000 */
[----:B------:R-:W3:Y:S01]  /*a280*/  LDC R15, c[0x0][0x148] ;  /* 0x00005200ff0f7b82 */ /* 0x000ee20000000800 */
[----:B-1----:R-:W-:-:S02]  /*a290*/  SHF.R.U64 R10, R2, R4, R3 ;  /* 0x00000004020a7219 */ /* 0x002fc40000001203 */
[----:B------:R-:W-:-:S05]  /*a2a0*/  SHF.R.U32.HI R3, RZ, R4, R3 ;  /* 0x00000004ff037219 */ /* 0x000fca0000011603 */
[----:B------:R-:W1:Y:S01]  /*a2b0*/  LDC R14, c[0x0][0x600] ;  /* 0x00018000ff0e7b82 */ /* 0x000e620000000800 */
[-CC-:B--2---:R-:W-:Y:S02]  /*a2c0*/  SHF.R.U64 R8, R10, R6.reuse, R3.reuse ;  /* 0x000000060a087219 */ /* 0x184fe40000001203 */
[----:B------:R-:W-:-:S05]  /*a2d0*/  SHF.R.U32.HI R3, RZ, R6, R3 ;  /* 0x00000006ff037219 */ /* 0x000fca0000011603 */
[----:B------:R-:W2:Y:S01]  /*a2e0*/  LDC R21, c[0x0][0x648] ;  /* 0x00019200ff157b82 */ /* 0x000ea20000000800 */
[-CC-:B0-----:R-:W-:Y:S02]  /*a2f0*/  SHF.R.U64 R13, R8, R24.reuse, R3.reuse ;  /* 0x00000018080d7219 */ /* 0x181fe40000001203 */
[-C--:B------:R-:W-:Y:S02]  /*a300*/  SHF.L.U32 R5, R5, R24.reuse, RZ ;  /* 0x0000001805057219 */ /* 0x080fe400000006ff */
[-C--:B------:R-:W-:Y:S01]  /*a310*/  SHF.R.U32.HI R3, RZ, R24.reuse, R3 ;  /* 0x00000018ff037219 */ /* 0x080fe20000011603 */
[----:B------:R-:W-:Y:S01]  /*a320*/  IMAD.MOV.U32 R2, RZ, RZ, R13 ;  /* 0x000000ffff027224 */ /* 0x000fe200078e000d */
[----:B------:R-:W-:Y:S01]  /*a330*/  SHF.L.U32 R24, R7, R24, RZ ;  /* 0x0000001807187219 */ /* 0x000fe200000006ff */
[----:B------:R-:W0:Y:S01]  /*a340*/  LDC R25, c[0x0][0x638] ;  /* 0x00018e00ff197b82 */ /* 0x000e220000000800 */
[----:B------:R-:W-:-:S07]  /*a350*/  LOP3.LUT R19, RZ, R5, RZ, 0x33, !PT ;  /* 0x00000005ff137212 */ /* 0x000fce00078e33ff */
[----:B------:R-:W0:Y:S01]  /*a360*/  LDC R28, c[0x0][0x610] ;  /* 0x00018400ff1c7b82 */ /* 0x000e220000000800 */
[----:B----4-:R-:W-:Y:S05]  /*a370*/  @!P0 BRA `(.L_x_293) ;  /* 0x0000000000288947 */ /* 0x010fea0003800000 */
[----:B---3--:R-:W3:Y:S02]  /*a380*/  LDC R0, c[0x0][0x64c] ;  /* 0x00019300ff007b82 */ /* 0x008ee40000000800 */
[----:B---3--:R-:W-:-:S05]  /*a390*/  IADD3 R7, P0, R13, R0, RZ ;  /* 0x000000000d077210 */ /* 0x008fca0007f1e0ff */
        /* <DEDUP_REMOVED lines=8> */
.L_x_293:
[----:B------:R-:W4:Y:S01]  /*a420*/  LDC R4, c[0x0][0x65c] ;  /* 0x00019700ff047b82 */ /* 0x000f220000000800 */
[----:B--23--:R-:W-:Y:S01]  /*a430*/  SHF.R.U64 R0, R2, R21, R3 ;  /* 0x0000001502007219 */ /* 0x00cfe20000001203 */
[----:B-1----:R-:W-:Y:S01]  /*a440*/  VIADD R3, R14, 0xffffffff ;  /* 0xffffffff0e037836 */ /* 0x002fe20000000000 */
[----:B------:R-:W-:Y:S01]  /*a450*/  LOP3.LUT R19, R8, R19, RZ, 0xc0, !PT ;  /* 0x0000001308137212 */ /* 0x000fe200078ec0ff */
[----:B------:R-:W-:Y:S02]  /*a460*/  IMAD.MOV R12, RZ, RZ, -R12 ;  /* 0x000000ffff0c7224 */ /* 0x000fe400078e0a0c */
[----:B------:R-:W-:Y:S01]  /*a470*/  IMAD.MOV R2, RZ, RZ, -R0 ;  /* 0x000000ffff027224 */ /* 0x000fe200078e0a00 */
[----:B------:R-:W-:Y:S01]  /*a480*/  LOP3.LUT R3, R10, R3, RZ, 0xc0, !PT ;  /* 0x000000030a037212 */ /* 0x000fe200078ec0ff */
[----:B------:R-:W-:Y:S02]  /*a490*/  IMAD R19, R24, R0, R19 ;  /* 0x0000000018137224 */ /* 0x000fe400078e0213 */
[----:B0-----:R-:W-:-:S04]  /*a4a0*/  IMAD R0, R2, R25, R13 ;  /* 0x0000001902007224 */ /* 0x001fc800078e020d */
[----:B------:R-:W-:Y:S01]  /*a4b0*/  IMAD R2, R0, R14, R3 ;  /* 0x0000000e00027224 */ /* 0x000fe200078e0203 */
[----:B----4-:R-:W-:Y:S01]  /*a4c0*/  ISETP.NE.AND P0, PT, R4, 0x1, PT ;  /* 0x000000010400780c */ /* 0x010fe20003f05270 */
[----:B------:R-:W-:-:S05]  /*a4d0*/  IMAD.MOV.U32 R4, RZ, RZ, 0x1 ;  /* 0x00000001ff047424 */ /* 0x000fca00078e00ff */
[----:B------:R-:W-:-:S07]  /*a4e0*/  PRMT R0, R4, 0x7610, R0 ;  /* 0x0000761004007816 */ /* 0x000fce0000000000 */
[----:B------:R-:W-:-:S04]  /*a4f0*/  @P0 IMAD R22, R15, R12, R20 ;  /* 0x0000000c0f160224 */ /* 0x000fc800078e0214 */
[----:B------:R-:W-:-:S05]  /*a500*/  IMAD R19, R19, R28, R22 ;  /* 0x0000001c13137224 */ /* 0x000fca00078e0216 */
[----:B------:R-:W-:Y:S02]  /*a510*/  SEL R22, R2, R19, !P0 ;  /* 0x0000001302167207 */ /* 0x000fe40004000000 */
[----:B------:R-:W-:Y:S01]  /*a520*/  SEL R19, R19, R2, !P0 ;  /* 0x0000000213137207 */ /* 0x000fe20004000000 */
[----:B------:R-:W-:-:S07]  /*a530*/  IMAD.MOV.U32 R2, RZ, RZ, R11 ;  /* 0x000000ffff027224 */ /* 0x000fce00078e000b */
.L_x_291:
[----:B------:R-:W-:Y:S02]  /*a540*/  LOP3.LUT P0, RZ, R0, 0xff, RZ, 0xc0, !PT ;  /* 0x000000ff00ff7812 */ /* 0x000fe4000780c0ff */
[----:B------:R-:W-:-:S11]  /*a550*/  LOP3.LUT R175, R175, 0x1, RZ, 0x3c, !PT ;  /* 0x00000001afaf7812 */ /* 0x000fd600078e3cff */
[----:B------:R-:W-:Y:S05]  /*a560*/  @P0 BRA `(.L_x_294) ;  /* 0xffffff7000240947 */ /* 0x000fea000383ffff */
[----:B------:R-:W-:Y:S05]  /*a570*/  EXIT ;  /* 0x000000000000794d */ /* 0x000fea0003800000 */
.L_x_17:
[----:B------:R-:W-:-:S08]  /*a580*/  ISETP.NE.AND P0, PT, R5, RZ, PT ;  /* 0x000000ff0500720c */ /* 0x000fd00003f05270 */
[----:B0-2---:R-:W0:-:S00]  /*a590*/  USETMAXREG.DEALLOC.CTAPOOL 0x28 ;  /* 0x00000028000079c8 */ /* 0x005e0000080e0500 */
[----:B------:R-:W-:Y:S05]  /*a5a0*/  @P0 EXIT ;  /* 0x000000000000094d */ /* 0x000fea0003800000 */
[----:B0-----:R-:W-:Y:S01]  /*a5b0*/  LOP3.LUT P0, RZ, R8, 0xff, RZ, 0xc0, !PT ;  /* 0x000000ff08ff7812 */ /* 0x001fe2000780c0ff */
[----:B------:R-:W-:Y:S02]  /*a5c0*/  IMAD.MOV.U32 R0, RZ, RZ, 0x1 ;  /* 0x00000001ff007424 */ /* 0x000fe400078e00ff */
[----:B------:R-:W-:-:S10]  /*a5d0*/  IMAD.MOV.U32 R8, RZ, RZ, RZ ;  /* 0x000000ffff087224 */ /* 0x000fd400078e00ff */
[----:B------:R-:W-:Y:S05]  /*a5e0*/  @!P0 BRA `(.L_x_295) ;  /* 0x0000000c00388947 */ /* 0x000fea0003800000 */
[----:B------:R-:W0:Y:S01]  /*a5f0*/  S2UR UR8, SR_CgaCtaId ;  /* 0x00000000000879c3 */ /* 0x000e220000008800 */
[----:B------:R-:W-:Y:S01]  /*a600*/  LOP3.LUT P0, RZ, R4, 0x1f, RZ, 0xc0, !PT ;  /* 0x0000001f04ff7812 */ /* 0x000fe2000780c0ff */
[----:B------:R-:W-:Y:S01]  /*a610*/  ULDC UR5, c[0x0][0x658] ;  /* 0x0001960000057ab9 */ /* 0x000fe20000000800 */
[----:B------:R-:W-:Y:S01]  /*a620*/  UMOV UR6, 0xffffffff ;  /* 0xffffffff00067882 */ /* 0x000fe20000000000 */
[----:B------:R-:W-:Y:S01]  /*a630*/  BSSY B0, `(.L_x_295) ;  /* 0x00000c9000007945 */ /* 0x000fe20003800000 */
[----:B------:R-:W-:Y:S01]  /*a640*/  USHF.L.U32 UR6, UR6, UR5, URZ ;  /* 0x0000000506067299 */ /* 0x000fe2000800063f */
[C---:B------:R-:W-:Y:S01]  /*a650*/  ISETP.NE.AND P2, PT, R3.reuse, RZ, PT ;  /* 0x000000ff0300720c */ /* 0x040fe20003f45270 */
[----:B------:R-:W-:Y:S01]  /*a660*/  IMAD.MOV.U32 R9, RZ, RZ, 0x1 ;  /* 0x00000001ff097424 */ /* 0x000fe200078e00ff */
[----:B------:R-:W-:Y:S01]  /*a670*/  ISETP.NE.OR P0, PT, R3, RZ, !P0 ;  /* 0x000000ff0300720c */ /* 0x000fe20004705670 */
[----:B------:R-:W-:Y:S01]  /*a680*/  IMAD.MOV.U32 R0, RZ, RZ, 0x1 ;  /* 0x00000001ff007424 */ /* 0x000fe200078e00ff */
[----:B------:R-:W-:Y:S01]  /*a690*/  LOP3.LUT R6, R16, 0x2, RZ, 0xfc, !PT ;  /* 0x0000000210067812 */ /* 0x000fe200078efcff */
[----:B------:R-:W-:Y:S01]  /*a6a0*/  IMAD.MOV.U32 R8, RZ, RZ, RZ ;  /* 0x000000ffff087224 */ /* 0x000fe200078e00ff */
[----:B------:R-:W-:Y:S01]  /*a6b0*/  ULDC UR4, c[0x0][0x600] ;  /* 0x0001800000047ab9 */ /* 0x000fe20000000800 */
[----:B------:R-:W-:Y:S01]  /*a6c0*/  UMOV UR7, 0x1 ;  /* 0x0000000100077882 */ /* 0x000fe20000000000 */
[----:B------:R-:W-:-:S02]  /*a6d0*/  UIADD3 UR22, UR40, 0x1, URZ ;  /* 0x0000000128167890 */ /* 0x000fc4000fffe03f */
[----:B------:R-:W-:Y:S02]  /*a6e0*/  UIADD3 UR15, UR4, -0x1, URZ ;  /* 0xffffffff040f7890 */ /* 0x000fe4000fffe03f */
[----:B------:R-:W-:Y:S02]  /*a6f0*/  USHF.L.U32 UR17, UR7, UR5, URZ ;  /* 0x0000000507117299 */ /* 0x000fe4000800063f */
[----:B------:R-:W-:Y:S01]  /*a700*/  ULOP3.LUT UR16, URZ, UR6, URZ, 0x33, !UPT ;  /* 0x000000063f107292 */ /* 0x000fe2000f8e333f */
[----:B------:R-:W-:Y:S01]  /*a710*/  ULDC.64 UR20, c[0x0][0x198] ;  /* 0x0000660000147ab9 */ /* 0x000fe20000000a00 */
[----:B0-----:R-:W-:-:S10]  /*a720*/  IMAD.U32 R7, RZ, RZ, UR8 ;  /* 0x00000008ff077e24 */ /* 0x001fd4000f8e00ff */
.L_x_307:
[----:B------:R-:W-:-:S03]  /*a730*/  UMOV UR4, 0xffffffff ;  /* 0xffffffff00047882 */ /* 0x000fc60000000000 */
[----:B------:R-:W-:Y:S05]  /*a740*/  BRA.DIV UR4, `(.L_x_296) ;  /* 0x0000000e04d07947 */ /* 0x000fea000b800000 */
[----:B------:R-:W-:-:S13]  /*a750*/  ELECT P6, URZ, PT ;  /* 0x00000000003f782f */ /* 0x000fda00038c0000 */
.L_x_319:
[----:B------:R-:W0:Y:S01]  /*a760*/  LDC R3, c[0x0][0x28c] ;  /* 0x0000a300ff037b82 */ /* 0x000e220000000800 */
[----:B------:R-:W-:Y:S01]  /*a770*/  BSSY B1, `(.L_x_297) ;  /* 0x000003c000017945 */ /* 0x000fe20003800000 */
[----:B0-----:R-:W-:-:S13]  /*a780*/  ISETP.LT.OR P6, PT, R3, 0x1, !P6 ;  /* 0x000000010300780c */ /* 0x001fda00077c1670 */
[----:B------:R-:W-:Y:S05]  /*a790*/  @P6 BRA `(.L_x_298) ;  /* 0x0000000000e46947 */ /* 0x000fea0003800000 */
[----:B------:R-:W-:Y:S02]  /*a7a0*/  IMAD R7, R19, 0x2, R7 ;  /* 0x0000000213077824 */ /* 0x000fe400078e0207 */
[----:B------:R-:W-:Y:S02]  /*a7b0*/  IMAD.SHL.U32 R22, R22, 0x100, RZ ;  /* 0x0000010016167824 */ /* 0x000fe400078e00ff */
[----:B------:R-:W-:Y:S02]  /*a7c0*/  IMAD.MOV.U32 R14, RZ, RZ, RZ ;  /* 0x000000ffff0e7224 */ /* 0x000fe400078e00ff */
[----:B------:R-:W-:Y:S02]  /*a7d0*/  IMAD.U32 R15, RZ, RZ, UR22 ;  /* 0x00000016ff0f7e24 */ /* 0x000fe4000f8e00ff */
[----:B------:R-:W-:Y:S02]  /*a7e0*/  IMAD.MOV.U32 R3, RZ, RZ, R0 ;  /* 0x000000ffff037224 */ /* 0x000fe400078e0000 */
[----:B------:R-:W-:-:S02]  /*a7f0*/  IMAD.MOV.U32 R4, RZ, RZ, R8 ;  /* 0x000000ffff047224 */ /* 0x000fc400078e0008 */
[----:B------:R-:W-:-:S07]  /*a800*/  IMAD.SHL.U32 R11, R7, 0x20, RZ ;  /* 0x00000020070b7824 */ /* 0x000fce00078e00ff */
.L_x_302:
[----:B------:R-:W0:Y:S01]  /*a810*/  S2UR UR4, SR_CgaCtaId ;  /* 0x00000000000479c3 */ /* 0x000e220000008800 */
[----:B------:R-:W-:Y:S02]  /*a820*/  MOV R10, 0x400 ;  /* 0x00000400000a7802 */ /* 0x000fe40000000f00 */
[----:B------:R-:W-:Y:S01]  /*a830*/  SHF.L.U32 R5, R3, 0x1f, RZ ;  /* 0x0000001f03057819 */ /* 0x000fe200000006ff */
[----:B0-----:R-:W-:-:S05]  /*a840*/  IMAD.U32 R7, RZ, RZ, UR4 ;  /* 0x00000004ff077e24 */ /* 0x001fca000f8e00ff */
[----:B------:R-:W-:Y:S02]  /*a850*/  LEA R13, R7, R10, 0x18 ;  /* 0x0000000a070d7211 */ /* 0x000fe400078ec0ff */
[----:B------:R-:W0:Y:S03]  /*a860*/  @!P2 LDC R10, c[0x0][0x500] ;  /* 0x00014000ff0aab82 */ /* 0x000e260000000800 */
[----:B------:R-:W-:-:S04]  /*a870*/  IMAD R12, R4, 0x8, R13 ;  /* 0x00000008040c7824 */ /* 0x000fc800078e020d */
[----:B------:R-:W1:Y:S02]  /*a880*/  SYNCS.PHASECHK.TRANS64.TRYWAIT P1, [R12+URZ+0x18], R5 ;  /* 0x000018050c0075a7 */ /* 0x000e64000802017f */
[----:B-1----:R-:W-:Y:S05]  /*a890*/  @!P1 BRA `(.L_x_299) ;  /* 0x0000000c009c9947 */ /* 0x002fea0003800000 */
.L_x_320:
[----:B-1----:R-:W-:Y:S01]  /*a8a0*/  PRMT R5, R6, 0x9910, RZ ;  /* 0x0000991006057816 */ /* 0x002fe200000000ff */
[----:B0-----:R0:W-:Y:S03]  /*a8b0*/  @!P2 SYNCS.ARRIVE.TRANS64 RZ, [R12+URZ], R10 ;  /* 0x0000000a0cffa9a7 */ /* 0x0011e6000800003f */
[----:B------:R-:W-:-:S13]  /*a8c0*/  ISETP.NE.AND P1, PT, R5, 0x2, PT ;  /* 0x000000020500780c */ /* 0x000fda0003f25270 */
[----:B0-----:R-:W-:Y:S05]  /*a8d0*/  @P1 BRA `(.L_x_300) ;  /* 0x0000000000041947 */ /* 0x001fea0003800000 */
[----:B------:R-:W-:Y:S01]  /*a8e0*/  BPT.TRAP 0x1 ;  /* 0x000000040000795c */ /* 0x000fe20000300000 */
.L_x_300:
[----:B------:R-:W-:Y:S05]  /*a8f0*/  @P0 BRA `(.L_x_301) ;  /* 0x0000000000040947 */ /* 0x000fea0003800000 */
[----:B------:R-:W-:Y:S01]  /*a900*/  BPT.TRAP 0x1 ;  /* 0x000000040000795c */ /* 0x000fe20000300000 */
.L_x_301:
[----:B------:R-:W-:Y:S01]  /*a910*/  IMAD R5, R4, 0x2, R7 ;  /* 0x0000000204057824 */ /* 0x000fe200078e0207 */
[----:B------:R-:W-:Y:S01]  /*a920*/  R2UR UR9, R12 ;  /* 0x000000000c0972ca */ /* 0x000fe200000e0000 */
[----:B------:R-:W-:Y:S01]  /*a930*/  VIADD R15, R15, 0xffffffff ;  /* 0xffffffff0f0f7836 */ /* 0x000fe20000000000 */
[----:B------:R-:W-:Y:S01]  /*a940*/  UIADD3 UR4, UP0, UR20, 0xf0, URZ ;  /* 0x000000f014047890 */ /* 0x000fe2000ff1e03f */
[----:B------:R-:W-:Y:S01]  /*a950*/  IMAD.SHL.U32 R5, R5, 0x800, RZ ;  /* 0x0000080005057824 */ /* 0x000fe200078e00ff */
[----:B------:R-:W-:Y:S01]  /*a960*/  R2UR UR11, R11 ;  /* 0x000000000b0b72ca */ /* 0x000fe200000e0000 */
[----:B------:R-:W-:Y:S01]  /*a970*/  UIADD3 UR24, UP1, UR20, 0x1f0, URZ ;  /* 0x000001f014187890 */ /* 0x000fe2000ff3e03f */
[----:B------:R-:W-:Y:S01]  /*a980*/  R2UR UR10, R14 ;  /* 0x000000000e0a72ca */ /* 0x000fe200000e0000 */
[--C-:B------:R-:W-:Y:S01]  /*a990*/  IMAD R5, R5, 0x2, R13.reuse ;  /* 0x0000000205057824 */ /* 0x100fe200078e020d */
[----:B------:R-:W-:Y:S01]  /*a9a0*/  R2UR UR12, R2 ;  /* 0x00000000020c72ca */ /* 0x000fe200000e0000 */
[----:B------:R-:W-:Y:S01]  /*a9b0*/  IMAD R13, R4, 0x8000, R13 ;  /* 0x00008000040d7824 */ /* 0x000fe200078e020d */
[----:B------:R-:W-:Y:S01]  /*a9c0*/  R2UR UR18, R22 ;  /* 0x00000000161272ca */ /* 0x000fe200000e0000 */
[----:B------:R-:W-:Y:S01]  /*a9d0*/  VIADD R4, R4, 0x1 ;  /* 0x0000000104047836 */ /* 0x000fe20000000000 */
[----:B------:R-:W-:Y:S01]  /*a9e0*/  R2UR UR5, R5 ;  /* 0x00000000050572ca */ /* 0x000fe200000e0000 */
[----:B------:R-:W-:Y:S01]  /*a9f0*/  UIADD3.X UR25, URZ, UR21, URZ, UP1, !UPT ;  /* 0x000000153f197290 */ /* 0x000fe20008ffe43f */
[----:B------:R-:W-:Y:S01]  /*aa00*/  R2UR UR8, R13 ;  /* 0x000000000d0872ca */ /* 0x000fe200000e0000 */
[----:B------:R-:W-:Y:S01]  /*aa10*/  UMOV UR19, 0x30000 ;  /* 0x0003000000137882 */ /* 0x000fe20000000000 */
[----:B------:R-:W-:Y:S01]  /*aa20*/  ISETP.GT.AND P3, PT, R15, 0x1, PT ;  /* 0x000000010f00780c */ /* 0x000fe20003f64270 */
[----:B------:R-:W-:Y:S01]  /*aa30*/  UMOV UR6, 0x0 ;  /* 0x0000000000067882 */ /* 0x000fe20000000000 */
[----:B------:R-:W-:Y:S01]  /*aa40*/  UMOV UR7, 0x10000000 ;  /* 0x1000000000077882 */ /* 0x000fe20000000000 */
[----:B------:R-:W-:Y:S01]  /*aa50*/  ISETP.NE.AND P1, PT, R4, 0x3, PT ;  /* 0x000000030400780c */ /* 0x000fe20003f25270 */
[----:B------:R-:W-:-:S03]  /*aa60*/  VIADD R14, R14, 0x40 ;  /* 0x000000400e0e7836 */ /* 0x000fc60000000000 */
[----:B------:R-:W-:Y:S02]  /*aa70*/  SEL R10, RZ, 0x1, P1 ;  /* 0x00000001ff0a7807 */ /* 0x000fe40000800000 */
[----:B------:R-:W-:Y:S01]  /*aa80*/  UIADD3 UR13, UR5, 0x100, URZ ;  /* 0x00000100050d7890 */ /* 0x000fe2000fffe03f */
[----:B------:R-:W-:Y:S01]  /*aa90*/  SEL R4, R4, RZ, P1 ;  /* 0x000000ff04047207 */ /* 0x000fe20000800000 */
[----:B------:R-:W-:Y:S01]  /*aaa0*/  UIADD3.X UR5, URZ, UR21, URZ, UP0, !UPT ;  /* 0x000000153f057290 */ /* 0x000fe200087fe43f */
[----:B------:R-:W-:Y:S01]  /*aab0*/  LOP3.LUT R3, R3, R10, RZ, 0x3c, !PT ;  /* 0x0000000a03037212 */ /* 0x000fe200078e3cff */
[----:B------:R-:W-:-:S03]  /*aac0*/  UIADD3 UR14, UR8, 0x6100, URZ ;  /* 0x00006100080e7890 */ /* 0x000fc6000fffe03f */
[----:B------:R-:W-:-:S04]  /*aad0*/  UMOV UR8, UR13 ;  /* 0x0000000d00087c82 */ /* 0x000fc80008000000 */
[----:B------:R0:W-:Y:S02]  /*aae0*/  UTMALDG.3D.MULTICAST [UR8], [UR4], UR19, desc[UR6] ;  /* 0x00000608040073b4 */ /* 0x0001e40008011813 */
[----:B0-----:R-:W-:Y:S01]  /*aaf0*/  UMOV UR8, UR14 ;  /* 0x0000000e00087c82 */ /* 0x001fe20008000000 */
[----:B------:R-:W-:Y:S02]  /*ab00*/  UMOV UR11, UR18 ;  /* 0x00000012000b7c82 */ /* 0x000fe40008000000 */
[----:B------:R0:W-:Y:S02]  /*ab10*/  UTMALDG.3D [UR8], [UR24], desc[UR6] ;  /* 0x00000608180075b4 */ /* 0x0001e40008011000 */
[----:B0-----:R-:W-:Y:S05]  /*ab20*/  @P3 BRA `(.L_x_302) ;  /* 0xfffffffc00383947 */ /* 0x001fea000383ffff */
.L_x_298:
[----:B------:R-:W-:Y:S05]  /*ab30*/  BSYNC B1 ;  /* 0x0000000000017941 */ /* 0x000fea0003800000 */
.L_x_297:
[----:B------:R-:W2:Y:S01]  /*ab40*/  LDL.64 R12, [R1] ;  /* 0x00000000010c7983 */ /* 0x000ea20000100a00 */
[----:B------:R-:W-:Y:S01]  /*ab50*/  LOP3.LUT P4, RZ, R9, 0xff, RZ, 0xc0, !PT ;  /* 0x000000ff09ff7812 */ /* 0x000fe2000788c0ff */
[----:B------:R-:W-:Y:S01]  /*ab60*/  VIADD R8, R8, UR40 ;  /* 0x0000002808087c36 */ /* 0x000fe20008000000 */
[----:B------:R-:W-:Y:S01]  /*ab70*/  ULDC.64 UR4, c[0x0][0x650] ;  /* 0x0001940000047ab9 */ /* 0x000fe20000000a00 */
[----:B------:R-:W-:Y:S01]  /*ab80*/  IMAD.U32 R5, RZ, RZ, UR40 ;  /* 0x00000028ff057e24 */ /* 0x000fe2000f8e00ff */
[----:B------:R-:W-:Y:S01]  /*ab90*/  UISETP.GE.U32.AND UP0, UPT, UR40, 0x3, UPT ;  /* 0x000000032800788c */ /* 0x000fe2000bf06070 */
[----:B------:R-:W-:Y:S01]  /*aba0*/  BSSY B1, `(.L_x_303) ;  /* 0x000006f000017945 */ /* 0x000fe20003800000 */
[----:B------:R-:W-:Y:S01]  /*abb0*/  ISETP.GT.U32.AND P1, PT, R8, 0x2, PT ;  /* 0x000000020800780c */ /* 0x000fe20003f24070 */
[----:B------:R-:W-:Y:S01]  /*abc0*/  IMAD.MOV.U32 R19, RZ, RZ, -0x1 ;  /* 0xffffffffff137424 */ /* 0x000fe200078e00ff */
[----:B------:R-:W-:Y:S01]  /*abd0*/  PRMT R9, RZ, 0x7610, R9 ;  /* 0x00007610ff097816 */ /* 0x000fe20000000009 */
[----:B------:R-:W-:Y:S01]  /*abe0*/  IMAD.MOV.U32 R22, RZ, RZ, -0x1 ;  /* 0xffffffffff167424 */ /* 0x000fe200078e00ff */
[----:B------:R-:W-:-:S02]  /*abf0*/  ISETP.LT.U32.AND P1, PT, R5, 0x3, P1 ;  /* 0x000000030500780c */ /* 0x000fc40000f21070 */
[----:B------:R-:W-:Y:S01]  /*ac00*/  PLOP3.LUT P3, PT, PT, PT, UP0, 0x80, 0x0 ;  /* 0x000000000000781c */ /* 0x000fe20003f6f008 */
[----:B------:R-:W0:Y:S01]  /*ac10*/  @P4 S2R R7, SR_CgaCtaId ;  /* 0x0000000000074919 */ /* 0x000e220000008800 */
[----:B------:R-:W-:-:S04]  /*ac20*/  @P4 MOV R2, 0x400 ;  /* 0x0000040000024802 */ /* 0x000fc80000000f00 */
[----:B0-----:R-:W-:Y:S01]  /*ac30*/  @P4 LEA R4, R7, R2, 0x18 ;  /* 0x0000000207044211 */ /* 0x001fe200078ec0ff */
[----:B------:R-:W-:-:S03]  /*ac40*/  IMAD.WIDE.U32 R2, R8, -0x55555555, RZ ;  /* 0xaaaaaaab08027825 */ /* 0x000fc600078e00ff */
[----:B------:R0:W-:Y:S01]  /*ac50*/  @P4 SYNCS.ARRIVE.TRANS64.A1T0 RZ, [R4+URZ+0x68], RZ ;  /* 0x000068ff04ff49a7 */ /* 0x0001e2000810003f */
[----:B------:R-:W-:Y:S01]  /*ac60*/  IMAD.MOV.U32 R2, RZ, RZ, -0x1 ;  /* 0xffffffffff027424 */ /* 0x000fe200078e00ff */
[----:B------:R-:W-:Y:S02]  /*ac70*/  SHF.R.U32.HI R5, RZ, 0x1, R3 ;  /* 0x00000001ff057819 */ /* 0x000fe40000011603 */
[----:B------:R-:W-:-:S03]  /*ac80*/  SEL R3, RZ, 0x1, !P1 ;  /* 0x00000001ff037807 */ /* 0x000fc60004800000 */
[----:B------:R-:W-:Y:S01]  /*ac90*/  IMAD R8, R5, -0x3, R8 ;  /* 0xfffffffd05087824 */ /* 0x000fe200078e0208 */
[----:B------:R-:W-:Y:S02]  /*aca0*/  LOP3.LUT R0, R0, R3, RZ, 0x3c, !PT ;  /* 0x0000000300007212 */ /* 0x000fe400078e3cff */
[----:B------:R-:W-:Y:S02]  /*acb0*/  PRMT R3, RZ, 0x7610, R3 ;  /* 0x00007610ff037816 */ /* 0x000fe40000000003 */
[----:B------:R-:W-:Y:S02]  /*acc0*/  @P3 LOP3.LUT R0, R0, 0x1, R5, 0x78, !PT ;  /* 0x0000000100003812 */ /* 0x000fe400078e7805 */
[----:B--2---:R-:W-:-:S04]  /*acd0*/  IADD3 R18, P4, R18, R12, RZ ;  /* 0x0000000c12127210 */ /* 0x004fc80007f9e0ff */
[----:B------:R-:W-:Y:S01]  /*ace0*/  ISETP.GE.U32.AND P1, PT, R18, UR4, PT ;  /* 0x0000000412007c0c */ /* 0x000fe2000bf26070 */
[----:B------:R-:W-:-:S05]  /*acf0*/  IMAD.X R17, R17, 0x1, R23, P4 ;  /* 0x0000000111117824 */ /* 0x000fca00020e0617 */
[----:B------:R-:W-:-:S13]  /*ad00*/  ISETP.GE.U32.AND.EX P1, PT, R17, UR5, PT, P1 ;  /* 0x0000000511007c0c */ /* 0x000fda000bf26110 */
[----:B0-----:R-:W-:Y:S05]  /*ad10*/  @P1 BRA `(.L_x_304) ;  /* 0x00000004005c1947 */ /* 0x001fea0003800000 */
[----:B------:R-:W0:Y:S01]  /*ad20*/  S2R R12, SR_CTAID.X ;  /* 0x00000000000c7919 */ /* 0x000e220000002500 */
[----:B------:R-:W-:Y:S01]  /*ad30*/  ULDC.64 UR4, c[0x0][0x628] ;  /* 0x00018a0000047ab9 */ /* 0x000fe20000000a00 */
[----:B------:R-:W1:Y:S01]  /*ad40*/  LDC R13, c[0x0][0x144] ;  /* 0x00005100ff0d7b82 */ /* 0x000e620000000800 */
[----:B------:R-:W-:Y:S01]  /*ad50*/  ISETP.NE.U32.AND P1, PT, RZ, UR4, PT ;  /* 0x00000004ff007c0c */ /* 0x000fe2000bf25070 */
[----:B------:R-:W2:Y:S01]  /*ad60*/  S2R R10, SR_CTAID.Y ;  /* 0x00000000000a7919 */ /* 0x000ea20000002600 */
[----:B------:R-:W-:Y:S01]  /*ad70*/  ULDC UR7, c[0x0][0x630] ;  /* 0x00018c0000077ab9 */ /* 0x000fe20000000800 */
[----:B------:R-:W-:Y:S01]  /*ad80*/  ULDC UR8, c[0x0][0x150] ;  /* 0x0000540000087ab9 */ /* 0x000fe20000000800 */
[----:B------:R-:W-:Y:S01]  /*ad90*/  ISETP.NE.AND.EX P1, PT, RZ, UR5, PT, P1 ;  /* 0x00000005ff007c0c */ /* 0x000fe2000bf25310 */
[----:B------:R-:W-:Y:S02]  /*ada0*/  IMAD.MOV.U32 R2, RZ, RZ, R18 ;  /* 0x000000ffff027224 */ /* 0x000fe400078e0012 */
[----:B------:R-:W-:Y:S01]  /*adb0*/  IMAD.MOV.U32 R3, RZ, RZ, R17 ;  /* 0x000000ffff037224 */ /* 0x000fe200078e0011 */
[----:B0-----:R-:W-:-:S09]  /*adc0*/  I2FP.F32.U32 R14, R12 ;  /* 0x0000000c000e7245 */ /* 0x001fd20000201000 */
[----:B------:R-:W-:Y:S05]  /*add0*/  @!P1 BRA `(.L_x_305) ;  /* 0x0000000000289947 */ /* 0x000fea0003800000 */
[----:B------:R-:W-:Y:S02]  /*ade0*/  ULDC UR6, c[0x0][0x634] ;  /* 0x00018d0000067ab9 */ /* 0x000fe40000000800 */
[----:B------:R-:W-:-:S05]  /*adf0*/  IADD3 R3, P1, R18, UR6, RZ ;  /* 0x0000000612037c10 */ /* 0x000fca000ff3e0ff */
[----:B------:R-:W-:-:S04]  /*ae00*/  IMAD.X R11, RZ, RZ, R17, P1 ;  /* 0x000000ffff0b7224 */ /* 0x000fc800008e0611 */
[----:B------:R-:W-:-:S04]  /*ae10*/  IMAD.WIDE.U32 R4, R11, UR4, RZ ;  /* 0x000000040b047c25 */ /* 0x000fc8000f8e00ff */
[----:B------:R-:W-:-:S04]  /*ae20*/  IMAD.WIDE.U32 R4, P1, R3, UR5, R4 ;  /* 0x0000000503047c25 */ /* 0x000fc8000f820004 */
[----:B------:R-:W-:-:S04]  /*ae30*/  IMAD.WIDE.U32 R2, R3, UR4, RZ ;  /* 0x0000000403027c25 */ /* 0x000fc8000f8e00ff */
[----:B------:R-:W-:Y:S01]  /*ae40*/  IMAD.MOV.U32 R2, RZ, RZ, R5 ;  /* 0x000000ffff027224 */ /* 0x000fe200078e0005 */
[----:B------:R-:W-:Y:S01]  /*ae50*/  IADD3 RZ, P3, R3, R4, RZ ;  /* 0x0000000403ff7210 */ /* 0x000fe20007f7e0ff */
[----:B------:R-:W-:-:S04]  /*ae60*/  IMAD.X R3, RZ, RZ, RZ, P1 ;  /* 0x000000ffff037224 */ /* 0x000fc800008e06ff */
[----:B------:R-:W-:-:S08]  /*ae70*/  IMAD.WIDE.U32.X R2, R11, UR5, R2, P3 ;  /* 0x000000050b027c25 */ /* 0x000fd000098e0402 */
.L_x_305:
[----:B------:R-:W-:Y:S01]  /*ae80*/  FMUL R14, R14, UR8 ;  /* 0x000000080e0e7c20 */ /* 0x000fe20008400000 */
[--C-:B------:R-:W-:Y:S01]  /*ae90*/  SHF.R.U64 R11, R2, UR7, R3.reuse ;  /* 0x00000007020b7c19 */ /* 0x100fe20008001203 */
[----:B------:R-:W-:Y:S01]  /*aea0*/  ULDC.64 UR4, c[0x0][0x620] ;  /* 0x0001880000047ab9 */ /* 0x000fe20000000a00 */
[----:B------:R-:W-:Y:S01]  /*aeb0*/  SHF.R.U32.HI R2, RZ, UR7, R3 ;  /* 0x00000007ff027c19 */ /* 0x000fe20008011603 */
[----:B------:R-:W-:Y:S01]  /*aec0*/  IMAD.MOV.U32 R3, RZ, RZ, R17 ;  /* 0x000000ffff037224 */ /* 0x000fe200078e0011 */
[----:B------:R-:W-:Y:S01]  /*aed0*/  IADD3 R15, P1, RZ, -R11, RZ ;  /* 0x8000000bff0f7210 */ /* 0x000fe20007f3e0ff */
[----:B------:R-:W0:Y:S01]  /*aee0*/  F2I.U32.TRUNC.NTZ R14, R14 ;  /* 0x0000000e000e7305 */ /* 0x000e22000020f000 */
[----:B------:R-:W-:-:S03]  /*aef0*/  ULDC.64 UR6, c[0x0][0x640] ;  /* 0x0001900000067ab9 */ /* 0x000fc60000000a00 */
[----:B------:R-:W-:Y:S01]  /*af00*/  IMAD.X R2, RZ, RZ, ~R2, P1 ;  /* 0x000000ffff027224 */ /* 0x000fe200008e0e02 */
[----:B------:R-:W-:-:S03]  /*af10*/  ISETP.NE.U32.AND P1, PT, RZ, UR6, PT ;  /* 0x00000006ff007c0c */ /* 0x000fc6000bf25070 */
[----:B------:R-:W-:Y:S01]  /*af20*/  IMAD R2, R2, UR4, RZ ;  /* 0x0000000402027c24 */ /* 0x000fe2000f8e02ff */
[----:B------:R-:W-:-:S03]  /*af30*/  ISETP.NE.AND.EX P1, PT, RZ, UR7, PT, P1 ;  /* 0x00000007ff007c0c */ /* 0x000fc6000bf25310 */
[C---:B------:R-:W-:Y:S01]  /*af40*/  IMAD R5, R15.reuse, UR5, R2 ;  /* 0x000000050f057c24 */ /* 0x040fe2000f8e0202 */
[----:B------:R-:W-:Y:S01]  /*af50*/  ULDC UR5, c[0x0][0x154] ;  /* 0x0000550000057ab9 */ /* 0x000fe20000000800 */
[----:B------:R-:W-:Y:S02]  /*af60*/  IMAD.MOV.U32 R2, RZ, RZ, R18 ;  /* 0x000000ffff027224 */ /* 0x000fe400078e0012 */
[----:B0-----:R-:W-:Y:S02]  /*af70*/  IMAD.MOV R4, RZ, RZ, -R14 ;  /* 0x000000ffff047224 */ /* 0x001fe400078e0a0e */
[----:B------:R-:W-:Y:S01]  /*af80*/  IMAD.WIDE.U32 R2, R15, UR4, R2 ;  /* 0x000000040f027c25 */ /* 0x000fe2000f8e0002 */
[----:B------:R-:W-:-:S03]  /*af90*/  ULDC UR4, c[0x0][0x618] ;  /* 0x0001860000047ab9 */ /* 0x000fc60000000800 */
[----:B-1----:R-:W-:Y:S01]  /*afa0*/  IMAD R12, R13, R4, R12 ;  /* 0x000000040d0c7224 */ /* 0x002fe200078e020c */
[----:B--2---:R-:W-:Y:S01]  /*afb0*/  I2FP.F32.U32 R4, R10 ;  /* 0x0000000a00047245 */ /* 0x004fe20000201000 */
[----:B------:R-:W0:Y:S01]  /*afc0*/  LDC R13, c[0x0][0x148] ;  /* 0x00005200ff0d7b82 */ /* 0x000e220000000800 */
[----:B------:R-:W-:-:S03]  /*afd0*/  IMAD.IADD R3, R3, 0x1, R5 ;  /* 0x0000000103037824 */ /* 0x000fc600078e0205 */
[----:B------:R-:W-:Y:S02]  /*afe0*/  FMUL R4, R4, UR5 ;  /* 0x0000000504047c20 */ /* 0x000fe40008400000 */
[--C-:B------:R-:W-:Y:S02]  /*aff0*/  SHF.R.U64 R14, R2, UR4, R3.reuse ;  /* 0x00000004020e7c19 */ /* 0x100fe40008001203 */
[----:B------:R-:W-:Y:S01]  /*b000*/  SHF.R.U32.HI R3, RZ, UR4, R3 ;  /* 0x00000004ff037c19 */ /* 0x000fe20008011603 */
[----:B------:R1:W2:Y:S01]  /*b010*/  F2I.U32.TRUNC.NTZ R20, R4 ;  /* 0x0000000400147305 */ /* 0x0002a2000020f000 */
[----:B------:R-:W-:Y:S02]  /*b020*/  ULDC UR4, c[0x0][0x608] ;  /* 0x0001820000047ab9 */ /* 0x000fe40000000800 */
[--C-:B------:R-:W-:Y:S02]  /*b030*/  SHF.R.U64 R19, R14, UR4, R3.reuse ;  /* 0x000000040e137c19 */ /* 0x100fe40008001203 */
[----:B------:R-:W-:Y:S01]  /*b040*/  SHF.R.U32.HI R2, RZ, UR4, R3 ;  /* 0x00000004ff027c19 */ /* 0x000fe20008011603 */
[----:B------:R-:W-:-:S03]  /*b050*/  ULDC UR4, c[0x0][0x658] ;  /* 0x0001960000047ab9 */ /* 0x000fc60000000800 */
[--C-:B------:R-:W-:Y:S02]  /*b060*/  SHF.R.U64 R15, R19, UR4, R2.reuse ;  /* 0x00000004130f7c19 */ /* 0x100fe40008001202 */
[----:B------:R-:W-:-:S03]  /*b070*/  SHF.R.U32.HI R21, RZ, UR4, R2 ;  /* 0x00000004ff157c19 */ /* 0x000fc60008011602 */
[----:B------:R-:W-:Y:S02]  /*b080*/  IMAD.MOV.U32 R2, RZ, RZ, R15 ;  /* 0x000000ffff027224 */ /* 0x000fe400078e000f */
[----:B------:R-:W-:Y:S01]  /*b090*/  IMAD.MOV.U32 R3, RZ, RZ, R21 ;  /* 0x000000ffff037224 */ /* 0x000fe200078e0015 */
[----:B-12---:R-:W-:Y:S06]  /*b0a0*/  @!P1 BRA `(.L_x_306) ;  /* 0x0000000000289947 */ /* 0x006fec0003800000 */
        /* <DEDUP_REMOVED lines=10> */
.L_x_306:
[----:B------:R-:W1:Y:S01]  /*b150*/  LDC R4, c[0x0][0x65c] ;  /* 0x00019700ff047b82 */ /* 0x000e620000000800 */
[----:B------:R-:W-:Y:S01]  /*b160*/  ULDC UR4, c[0x0][0x648] ;  /* 0x0001920000047ab9 */ /* 0x000fe20000000800 */
[----:B------:R-:W-:Y:S01]  /*b170*/  LOP3.LUT R19, R19, UR16, RZ, 0xc0, !PT ;  /* 0x0000001013137c12 */ /* 0x000fe2000f8ec0ff */
[----:B------:R-:W-:Y:S01]  /*b180*/  IMAD.MOV R20, RZ, RZ, -R20 ;  /* 0x000000ffff147224 */ /* 0x000fe200078e0a14 */
[----:B------:R-:W-:Y:S01]  /*b190*/  SHF.R.U64 R2, R2, UR4, R3 ;  /* 0x0000000402027c19 */ /* 0x000fe20008001203 */
[----:B------:R-:W-:Y:S01]  /*b1a0*/  ULDC UR4, c[0x0][0x638] ;  /* 0x00018e0000047ab9 */ /* 0x000fe20000000800 */
[----:B------:R-:W-:Y:S01]  /*b1b0*/  LOP3.LUT R14, R14, UR15, RZ, 0xc0, !PT ;  /* 0x0000000f0e0e7c12 */ /* 0x000fe2000f8ec0ff */
[----:B------:R-:W-:Y:S01]  /*b1c0*/  ULDC UR5, c[0x0][0x610] ;  /* 0x0001840000057ab9 */ /* 0x000fe20000000800 */
[----:B------:R-:W-:Y:S02]  /*b1d0*/  IMAD.MOV.U32 R3, RZ, RZ, 0x1 ;  /* 0x00000001ff037424 */ /* 0x000fe400078e00ff */
[----:B------:R-:W-:Y:S01]  /*b1e0*/  IMAD R19, R2, UR17, R19 ;  /* 0x0000001102137c24 */ /* 0x000fe2000f8e0213 */
[----:B-1----:R-:W-:Y:S01]  /*b1f0*/  ISETP.NE.AND P1, PT, R4, 0x1, PT ;  /* 0x000000010400780c */ /* 0x002fe20003f25270 */
[----:B------:R-:W-:-:S02]  /*b200*/  IMAD.MOV R4, RZ, RZ, -R2 ;  /* 0x000000ffff047224 */ /* 0x000fc400078e0a02 */
[----:B------:R-:W-:Y:S02]  /*b210*/  IMAD.MOV.U32 R2, RZ, RZ, R11 ;  /* 0x000000ffff027224 */ /* 0x000fe400078e000b */
[----:B------:R-:W-:Y:S01]  /*b220*/  IMAD R15, R4, UR4, R15 ;  /* 0x00000004040f7c24 */ /* 0x000fe2000f8e020f */
[----:B------:R-:W-:-:S03]  /*b230*/  ULDC UR4, c[0x0][0x600] ;  /* 0x0001800000047ab9 */ /* 0x000fc60000000800 */
[----:B------:R-:W-:-:S04]  /*b240*/  IMAD R15, R15, UR4, R14 ;  /* 0x000000040f0f7c24 */ /* 0x000fc8000f8e020e */
[----:B0-----:R-:W-:-:S04]  /*b250*/  @P1 IMAD R12, R13, R20, R10 ;  /* 0x000000140d0c1224 */ /* 0x001fc800078e020a */
[----:B------:R-:W-:-:S05]  /*b260*/  IMAD R12, R19, UR5, R12 ;  /* 0x00000005130c7c24 */ /* 0x000fca000f8e020c */
[----:B------:R-:W-:Y:S02]  /*b270*/  SEL R22, R15, R12, !P1 ;  /* 0x0000000c0f167207 */ /* 0x000fe40004800000 */
[----:B------:R-:W-:-:S07]  /*b280*/  SEL R19, R12, R15, !P1 ;  /* 0x0000000f0c137207 */ /* 0x000fce0004800000 */
.L_x_304:
[----:B------:R-:W-:Y:S05]  /*b290*/  BSYNC B1 ;  /* 0x0000000000017941 */ /* 0x000fea0003800000 */
.L_x_303:
[----:B------:R-:W-:-:S13]  /*b2a0*/  LOP3.LUT P1, RZ, R3, 0xff, RZ, 0xc0, !PT ;  /* 0x000000ff03ff7812 */ /* 0x000fda000782c0ff */
[----:B------:R-:W-:Y:S05]  /*b2b0*/  @P1 BRA `(.L_x_307) ;  /* 0xfffffff4001c1947 */ /* 0x000fea000383ffff */
[----:B------:R-:W-:Y:S05]  /*b2c0*/  BSYNC B0 ;  /* 0x0000000000007941 */ /* 0x000fea0003800000 */
.L_x_295:
[----:B------:R-:W-:-:S03]  /*b2d0*/  UMOV UR4, 0xffffffff ;  /* 0xffffffff00047882 */ /* 0x000fc60000000000 */
[----:B------:R-:W-:Y:S05]  /*b2e0*/  BRA.DIV UR4, `(.L_x_308) ;  /* 0x00000006041c7947 */ /* 0x000fea000b800000 */
[----:B------:R-:W-:-:S13]  /*b2f0*/  ELECT P6, URZ, PT ;  /* 0x00000000003f782f */ /* 0x000fda00038c0000 */
.L_x_323:
[----:B------:R-:W-:Y:S04]  /*b300*/  BSSY B0, `(.L_x_309) ;  /* 0x0000022000007945 */ /* 0x000fe80003800000 */
[----:B------:R-:W-:Y:S05]  /*b310*/  @!P6 BRA `(.L_x_310) ;  /* 0x000000000080e947 */ /* 0x000fea0003800000 */
[----:B------:R-:W-:-:S04]  /*b320*/  LOP3.LUT R16, R16, 0x2, RZ, 0xfc, !PT ;  /* 0x0000000210107812 */ /* 0x000fc800078efcff */
[----:B------:R-:W-:-:S13]  /*b330*/  ISETP.NE.AND P0, PT, R16, 0x3, PT ;  /* 0x000000031000780c */ /* 0x000fda0003f05270 */
[----:B------:R-:W-:Y:S05]  /*b340*/  @!P0 BRA `(.L_x_311) ;  /* 0x0000000000048947 */ /* 0x000fea0003800000 */
[----:B------:R-:W-:Y:S01]  /*b350*/  BPT.TRAP 0x1 ;  /* 0x000000040000795c */ /* 0x000fe20000300000 */
.L_x_311:
[----:B------:R-:W0:Y:S01]  /*b360*/  S2R R3, SR_CgaCtaId ;  /* 0x0000000000037919 */ /* 0x000e220000008800 */
[----:B------:R-:W-:-:S04]  /*b370*/  MOV R2, 0x400 ;  /* 0x0000040000027802 */ /* 0x000fc80000000f00 */
[----:B0-----:R-:W-:Y:S02]  /*b380*/  LEA R3, R3, R2, 0x18 ;  /* 0x0000000203037211 */ /* 0x001fe400078ec0ff */
[----:B------:R-:W-:-:S03]  /*b390*/  SHF.L.U32 R2, R0, 0x1f, RZ ;  /* 0x0000001f00027819 */ /* 0x000fc600000006ff */
[----:B------:R-:W-:-:S04]  /*b3a0*/  VIADD R3, R3, 0x18 ;  /* 0x0000001803037836 */ /* 0x000fc80000000000 */
[C---:B------:R-:W-:Y:S02]  /*b3b0*/  IMAD R7, R8.reuse, 0x8, R3 ;  /* 0x0000000808077824 */ /* 0x040fe400078e0203 */
[----:B------:R-:W-:Y:S02]  /*b3c0*/  VIADD R8, R8, 0x1 ;  /* 0x0000000108087836 */ /* 0x000fe40000000000 */
[----:B------:R-:W0:Y:S03]  /*b3d0*/  SYNCS.PHASECHK.TRANS64.TRYWAIT P0, [R7+URZ], R2 ;  /* 0x00000002070075a7 */ /* 0x000e26000800017f */
[----:B------:R-:W-:-:S04]  /*b3e0*/  ISETP.NE.AND P1, PT, R8, 0x3, PT ;  /* 0x000000030800780c */ /* 0x000fc80003f25270 */
[----:B------:R-:W-:Y:S02]  /*b3f0*/  SEL R5, RZ, 0x1, P1 ;  /* 0x00000001ff057807 */ /* 0x000fe40000800000 */
[----:B------:R-:W-:Y:S02]  /*b400*/  SEL R8, R8, RZ, P1 ;  /* 0x000000ff08087207 */ /* 0x000fe40000800000 */
[----:B------:R-:W-:-:S03]  /*b410*/  LOP3.LUT R5, R0, R5, RZ, 0x3c, !PT ;  /* 0x0000000500057212 */ /* 0x000fc600078e3cff */
[----:B------:R-:W-:Y:S01]  /*b420*/  IMAD R9, R8, 0x8, R3 ;  /* 0x0000000808097824 */ /* 0x000fe200078e0203 */
[----:B------:R-:W-:Y:S01]  /*b430*/  SHF.L.U32 R4, R5, 0x1f, RZ ;  /* 0x0000001f05047819 */ /* 0x000fe200000006ff */
[----:B0-----:R-:W-:Y:S06]  /*b440*/  @!P0 BRA `(.L_x_312) ;  /* 0x0000000000e48947 */ /* 0x001fec0003800000 */
.L_x_324:
[----:B------:R-:W1:Y:S01]  /*b450*/  SYNCS.PHASECHK.TRANS64.TRYWAIT P0, [R9+URZ], R4 ;  /* 0x00000004090075a7 */ /* 0x000e62000800017f */
[----:B------:R-:W-:-:S05]  /*b460*/  VIADD R0, R8, 0x1 ;  /* 0x0000000108007836 */ /* 0x000fca0000000000 */
[----:B------:R-:W-:-:S04]  /*b470*/  ISETP.NE.AND P1, PT, R0, 0x3, PT ;  /* 0x000000030000780c */ /* 0x000fc80003f25270 */
[----:B0-----:R-:W-:Y:S02]  /*b480*/  SEL R2, RZ, 0x1, P1 ;  /* 0x00000001ff027807 */ /* 0x001fe40000800000 */
[----:B------:R-:W-:Y:S02]  /*b490*/  SEL R0, R0, RZ, P1 ;  /* 0x000000ff00007207 */ /* 0x000fe40000800000 */
[----:B------:R-:W-:Y:S01]  /*b4a0*/  LOP3.LUT R2, R5, R2, RZ, 0x3c, !PT ;  /* 0x0000000205027212 */ /* 0x000fe200078e3cff */
[----:B-1----:R-:W-:Y:S06]  /*b4b0*/  @!P0 BRA `(.L_x_313) ;  /* 0x0000000000dc8947 */ /* 0x002fec0003800000 */
.L_x_325:
[----:B------:R-:W-:Y:S01]  /*b4c0*/  IMAD R3, R0, 0x8, R3 ;  /* 0x0000000800037824 */ /* 0x000fe200078e0203 */
[----:B------:R-:W-:-:S07]  /*b4d0*/  SHF.L.U32 R0, R2, 0x1f, RZ ;  /* 0x0000001f02007819 */ /* 0x000fce00000006ff */
.L_x_314:
[----:B-1----:R1:W2:Y:S02]  /*b4e0*/  SYNCS.PHASECHK.TRANS64.TRYWAIT P0, [R3+URZ], R0 ;  /* 0x00000000030075a7 */ /* 0x0022a4000800017f */
[----:B--2---:R-:W-:Y:S05]  /*b4f0*/  @!P0 NANOSLEEP.SYNCS 0x989680 ;  /* 0x009896800000895d */ /* 0x004fea0003900000 */
[----:B------:R-:W2:Y:S02]  /*b500*/  @!P0 SYNCS.PHASECHK.TRANS64 P0, [R3+URZ], R0 ;  /* 0x00000000030085a7 */ /* 0x000ea4000800007f */
[----:B--2---:R-:W-:Y:S05]  /*b510*/  @!P0 BRA `(.L_x_314) ;  /* 0xfffffffc00f08947 */ /* 0x004fea000383ffff */
.L_x_310:
[----:B------:R-:W-:Y:S05]  /*b520*/  BSYNC B0 ;  /* 0x0000000000007941 */ /* 0x000fea0003800000 */
.L_x_309:
[----:B------:R-:W-:Y:S05]  /*b530*/  EXIT ;  /* 0x000000000000794d */ /* 0x000fea0003800000 */
.L_x_19:
[----:B-1----:R1:W2:Y:S02]  /*b540*/  SYNCS.PHASECHK.TRANS64.TRYWAIT P0, [R161+URZ], R0 ;  /* 0x00000000a10075a7 */ /* 0x0022a4000800017f */
[----:B--2---:R-:W-:Y:S05]  /*b550*/  @!P0 NANOSLEEP.SYNCS 0x989680 ;  /* 0x009896800000895d */ /* 0x004fea0003900000 */
[----:B------:R-:W2:Y:S02]  /*b560*/  @!P0 SYNCS.PHASECHK.TRANS64 P0, [R161+URZ], R0 ;  /* 0x00000000a10085a7 */ /* 0x000ea4000800007f */
[----:B--2---:R-:W-:Y:S05]  /*b570*/  @!P0 BRA `(.L_x_19) ;  /* 0xfffffffc00f08947 */ /* 0x004fea000383ffff */
[----:B------:R-:W-:Y:S05]  /*b580*/  BRA `(.L_x_315) ;  /* 0xffffff6000307947 */ /* 0x000fea000383ffff */
.L_x_24:
[----:B--2---:R2:W3:Y:S02]  /*b590*/  SYNCS.PHASECHK.TRANS64.TRYWAIT P1, [R3+URZ], R0 ;  /* 0x00000000030075a7 */ /* 0x0044e4000802017f */
[----:B---3--:R-:W-:Y:S05]  /*b5a0*/  @!P1 NANOSLEEP.SYNCS 0x989680 ;  /* 0x009896800000995d */ /* 0x008fea0003900000 */
[----:B------:R-:W3:Y:S02]  /*b5b0*/  @!P1 SYNCS.PHASECHK.TRANS64 P1, [R3+URZ], R0 ;  /* 0x00000000030095a7 */ /* 0x000ee4000802007f */
[----:B---3--:R-:W-:Y:S05]  /*b5c0*/  @!P1 BRA `(.L_x_24) ;  /* 0xfffffffc00f09947 */ /* 0x008fea000383ffff */
[----:B------:R-:W-:Y:S05]  /*b5d0*/  BRA `(.L_x_23) ;  /* 0xffffff60009c7947 */ /* 0x000fea000383ffff */
.L_x_29:
[----:B--2---:R-:W-:-:S04]  /*b5e0*/  IMAD.U32 R5, RZ, RZ, UR4 ;  /* 0x00000004ff057e24 */ /* 0x004fc8000f8e00ff */
[----:B------:R2:W3:Y:S03]  /*b5f0*/  SYNCS.PHASECHK.TRANS64.TRYWAIT P1, [R5+URZ], R4 ;  /* 0x00000004050075a7 */ /* 0x0004e6000802017f */
[----:B---3--:R-:W-:Y:S05]  /*b600*/  @!P1 NANOSLEEP.SYNCS 0x989680 ;  /* 0x009896800000995d */ /* 0x008fea0003900000 */
[----:B------:R-:W3:Y:S02]  /*b610*/  @!P1 SYNCS.PHASECHK.TRANS64 P1, [R5+URZ], R4 ;  /* 0x00000004050095a7 */ /* 0x000ee4000802007f */
[----:B---3--:R-:W-:Y:S05]  /*b620*/  @!P1 BRA `(.L_x_29) ;  /* 0xfffffffc00ec9947 */ /* 0x008fea000383ffff */
[----:B------:R-:W-:Y:S05]  /*b630*/  BRA `(.L_x_28) ;  /* 0xffffff6400787947 */ /* 0x000fea000383ffff */
.L_x_35:
[----:B-1----:R1:W2:Y:S02]  /*b640*/  SYNCS.PHASECHK.TRANS64.TRYWAIT P0, [R161+URZ+0x10], R0 ;  /* 0x00001000a10075a7 */ /* 0x0022a4000800017f */
[----:B--2---:R-:W-:Y:S05]  /*b650*/  @!P0 NANOSLEEP.SYNCS 0x989680 ;  /* 0x009896800000895d */ /* 0x004fea0003900000 */
[----:B------:R-:W2:Y:S02]  /*b660*/  @!P0 SYNCS.PHASECHK.TRANS64 P0, [R161+URZ+0x10], R0 ;  /* 0x00001000a10085a7 */ /* 0x000ea4000800007f */
[----:B--2---:R-:W-:Y:S05]  /*b670*/  @!P0 BRA `(.L_x_35) ;  /* 0xfffffffc00f08947 */ /* 0x004fea000383ffff */
[----:B------:R-:W-:Y:S05]  /*b680*/  BRA `(.L_x_316) ;  /* 0xffffff6800d07947 */ /* 0x000fea000383ffff */
.L_x_296:
[----:B------:R-:W-:Y:S01]  /*b690*/  BSSY B1, `(.L_x_317) ;  /* 0x0000006000017945 */ /* 0x000fe20003800000 */
[----:B------:R-:W-:-:S07]  /*b6a0*/  IMAD.MOV.U32 R15, RZ, RZ, -0x1 ;  /* 0xffffffffff0f7424 */ /* 0x000fce00078e00ff */
[----:B-----5:R-:W-:Y:S05]  /*b6b0*/  WARPSYNC.COLLECTIVE R15, `(.L_x_318) ;  /* 0x000000000f0c7348 */ /* 0x020fea0003c00000 */
[----:B------:R-:W-:Y:S02]  /*b6c0*/  ELECT P6, UR62, PT ;  /* 0x00000000003e782f */ /* 0x000fe400038c0000 */
[----:B------:R-:W-:Y:S01]  /*b6d0*/  MOV R14, UR62 ;  /* 0x0000003e000e7c02 */ /* 0x000fe20008000f00 */
[----:B-----5:R-:W-:Y:S10]  /*b6e0*/  ENDCOLLECTIVE ;  /* 0x000000000000791b */ /* 0x020ff40003800000 */
.L_x_318:
[----:B------:R-:W-:Y:S05]  /*b6f0*/  BSYNC B1 ;  /* 0x0000000000017941 */ /* 0x000fea0003800000 */
.L_x_317:
[----:B------:R-:W-:Y:S05]  /*b700*/  BRA `(.L_x_319) ;  /* 0xfffffff000147947 */ /* 0x000fea000383ffff */
.L_x_299:
[----:B-1----:R1:W2:Y:S02]  /*b710*/  SYNCS.PHASECHK.TRANS64.TRYWAIT P1, [R12+URZ+0x18], R5 ;  /* 0x000018050c0075a7 */ /* 0x0022a4000802017f */
[----:B--2---:R-:W-:Y:S05]  /*b720*/  @!P1 NANOSLEEP.SYNCS 0x989680 ;  /* 0x009896800000995d */ /* 0x004fea0003900000 */
[----:B------:R-:W2:Y:S02]  /*b730*/  @!P1 SYNCS.PHASECHK.TRANS64 P1, [R12+URZ+0x18], R5 ;  /* 0x000018050c0095a7 */ /* 0x000ea4000802007f */
[----:B--2---:R-:W-:Y:S05]  /*b740*/  @!P1 BRA `(.L_x_299) ;  /* 0xfffffffc00f09947 */ /* 0x004fea000383ffff */
[----:B------:R-:W-:Y:S05]  /*b750*/  BRA `(.L_x_320) ;  /* 0xfffffff000507947 */ /* 0x000fea000383ffff */
.L_x_308:
[----:B------:R-:W-:Y:S01]  /*b760*/  BSSY B0, `(.L_x_321) ;  /* 0x0000006000007945 */ /* 0x000fe20003800000 */
[----:B------:R-:W-:-:S07]  /*b770*/  IMAD.MOV.U32 R15, RZ, RZ, -0x1 ;  /* 0xffffffffff0f7424 */ /* 0x000fce00078e00ff */
[----:B-----5:R-:W-:Y:S05]  /*b780*/  WARPSYNC.COLLECTIVE R15, `(.L_x_322) ;  /* 0x000000000f0c7348 */ /* 0x020fea0003c00000 */
[----:B------:R-:W-:Y:S02]  /*b790*/  ELECT P6, UR62, PT ;  /* 0x00000000003e782f */ /* 0x000fe400038c0000 */
[----:B------:R-:W-:Y:S01]  /*b7a0*/  MOV R14, UR62 ;  /* 0x0000003e000e7c02 */ /* 0x000fe20008000f00 */
[----:B-----5:R-:W-:Y:S10]  /*b7b0*/  ENDCOLLECTIVE ;  /* 0x000000000000791b */ /* 0x020ff40003800000 */
.L_x_322:
[----:B------:R-:W-:Y:S05]  /*b7c0*/  BSYNC B0 ;  /* 0x0000000000007941 */ /* 0x000fea0003800000 */
.L_x_321:
[----:B------:R-:W-:Y:S05]  /*b7d0*/  BRA `(.L_x_323) ;  /* 0xfffffff800c87947 */ /* 0x000fea000383ffff */
.L_x_312:
[----:B0-----:R0:W1:Y:S02]  /*b7e0*/  SYNCS.PHASECHK.TRANS64.TRYWAIT P0, [R7+URZ], R2 ;  /* 0x00000002070075a7 */ /* 0x001064000800017f */
[----:B-1----:R-:W-:Y:S05]  /*b7f0*/  @!P0 NANOSLEEP.SYNCS 0x989680 ;  /* 0x009896800000895d */ /* 0x002fea0003900000 */
[----:B------:R-:W1:Y:S02]  /*b800*/  @!P0 SYNCS.PHASECHK.TRANS64 P0, [R7+URZ], R2 ;  /* 0x00000002070085a7 */ /* 0x000e64000800007f */
[----:B-1----:R-:W-:Y:S05]  /*b810*/  @!P0 BRA `(.L_x_312) ;  /* 0xfffffffc00f08947 */ /* 0x002fea000383ffff */
[----:B------:R-:W-:Y:S05]  /*b820*/  BRA `(.L_x_324) ;  /* 0xfffffffc00087947 */ /* 0x000fea000383ffff */
.L_x_313:
[----:B0-----:R0:W1:Y:S02]  /*b830*/  SYNCS.PHASECHK.TRANS64.TRYWAIT P0, [R9+URZ], R4 ;  /* 0x00000004090075a7 */ /* 0x001064000800017f */
[----:B-1----:R-:W-:Y:S05]  /*b840*/  @!P0 NANOSLEEP.SYNCS 0x989680 ;  /* 0x009896800000895d */ /* 0x002fea0003900000 */
[----:B------:R-:W1:Y:S02]  /*b850*/  @!P0 SYNCS.PHASECHK.TRANS64 P0, [R9+URZ], R4 ;  /* 0x00000004090085a7 */ /* 0x000e64000800007f */
[----:B-1----:R-:W-:Y:S05]  /*b860*/  @!P0 BRA `(.L_x_313) ;  /* 0xfffffffc00f08947 */ /* 0x002fea000383ffff */
[----:B------:R-:W-:Y:S05]  /*b870*/  BRA `(.L_x_325) ;  /* 0xfffffffc00107947 */ /* 0x000fea000383ffff */
.L_x_326:
[----:B------:R-:W-:-:S00]  /*b880*/  BRA `(.L_x_326) ;  /* 0xfffffffc00fc7947 */ /* 0x000fc0000383ffff */
[----:B------:R-:W-:-:S00]  /*b890*/  NOP ;  /* 0x0000000000007918 */ /* 0x000fc00000000000 */
        /* <DEDUP_REMOVED lines=14> */
.L_x_327:


//--------------------- .nv.global.init           --------------------------
	.section	.nv.global.init,"aw",@progbits
.nv.global.init:
	.type		$str$22,@object
	.size		$str$22,($str$23 - $str$22)
$str$22:
        /*0000*/ 	.byte	0x6b, 0x5f, 0x74, 0x69, 0x6c, 0x65, 0x5f, 0x63, 0x6f, 0x75, 0x6e, 0x74, 0x20, 0x3e, 0x3d, 0x20
        /*0010*/ 	.byte	0x31, 0x00
	.type		$str$23,@object
	.size		$str$23,(__unnamed_1 - $str$23)
$str$23:
        /*0012*/ 	.byte	0x2f, 0x74, 0x6d, 0x70, 0x2f, 0x63, 0x75, 0x74, 0x6c, 0x61, 0x73, 0x73, 0x5f, 0x73, 0x77, 0x65
        /*0022*/ 	.byte	0x65, 0x70, 0x5f, 0x73, 0x72, 0x63, 0x2f, 0x69, 0x6e, 0x63, 0x6c, 0x75, 0x64, 0x65, 0x2f, 0x63
        /*0032*/ 	.byte	0x75, 0x74, 0x6c, 0x61, 0x73, 0x73, 0x2f, 0x67, 0x65, 0x6d, 0x6d, 0x2f, 0x63, 0x6f, 0x6c, 0x6c
        /*0042*/ 	.byte	0x65, 0x63, 0x74, 0x69, 0x76, 0x65, 0x2f, 0x73, 0x6d, 0x39, 0x30, 0x5f, 0x6d, 0x6d, 0x61, 0x5f
        /*0052*/ 	.byte	0x74, 0x6d, 0x61, 0x5f, 0x67, 0x6d, 0x6d, 0x61, 0x5f, 0x73, 0x73, 0x5f, 0x77, 0x61, 0x72, 0x70
        /*0062*/ 	.byte	0x73, 0x70, 0x65, 0x63, 0x69, 0x61, 0x6c, 0x69, 0x7a, 0x65, 0x64, 0x2e, 0x68, 0x70, 0x70, 0x00
	.type		__unnamed_1,@object
	.size		__unnamed_1,(.L_0 - __unnamed_1)
__unnamed_1:
        /*0072*/ 	.byte	0x76, 0x6f, 0x69, 0x64, 0x20, 0x63, 0x75, 0x74, 0x6c, 0x61, 0x73, 0x73, 0x3a, 0x3a, 0x67, 0x65
        /* <DEDUP_REMOVED lines=180> */
        /*0bc2*/ 	.byte	0x3a, 0x3a, 0x69, 0x64, 0x65, 0x6e, 0x74, 0x69, 0x74, 0x79, 0x5d, 0x00
.L_0:


//--------------------- .nv.shared._ZN7cutlass13device_kernelINS_4gemm6kernel13GemmUniversalIN4cute5tupleIJiiiiEEENS1_10collective13CollectiveMmaINS1_34MainloopSm90TmaGmmaWarpSpecializedILi3ENS5_IJNS4_1CILi1EEENSA_ILi2EEESB_EEENS1_32KernelTmaWarpSpecializedPingpongEEENS5_IJNSA_ILi64EEENSA_ILi256EEESG_EEENS_10bfloat16_tENS5_IJlSB_lEEESJ_SK_NS4_8TiledMMAINS4_8MMA_AtomIJNS4_4SM904GMMA28MMA_64x256x16_F32BF16BF16_SSILNSO_5MajorE0ELSQ_0ELNSO_7ScaleInE1ELSR_1EEEEEENS4_6LayoutINS5_IJSB_SB_SB_EEENS5_IJNSA_ILi0EEESW_SW_EEEEENS5_IJNS4_10UnderscoreESZ_SZ_EEEEENS4_23SM90_TMA_LOAD_MULTICASTENS4_14ComposedLayoutINS4_7SwizzleILi3ELi4ELi3EEENS4_18smem_ptr_flag_bitsILi16EEENSU_INS5_IJNSA_ILi8EEESG_EEENS5_IJSG_SB_EEEEEEEvNS4_8identityENS4_13SM90_TMA_LOADES1C_vS1D_EENS_8epilogue10collective6detail29Sm90TmaWarpSpecializedAdapterINS1H_15DefaultEpilogueISJ_SK_SK_NS1G_6thread17LinearCombinationISJ_Li1EffLNS1L_9ScaleType4KindE0ELNS_15FloatRoundStyleE2ESJ_EENS1_15EpilogueDefaultEEEEEvvEEEEvNT_6ParamsE --------------------------
	.section	.nv.shared._ZN7cutlass13device_kernelINS_4gemm6kernel13GemmUniversalIN4cute5tupleIJiiiiEEENS1_10collective13CollectiveMmaINS1_34MainloopSm90TmaGmmaWarpSpecializedILi3ENS5_IJNS4_1CILi1EEENSA_ILi2EEESB_EEENS1_32KernelTmaWarpSpecializedPingpongEEENS5_IJNSA_ILi64EEENSA_ILi256EEESG_EEENS_10bfloat16_tENS5_IJlSB_lEEESJ_SK_NS4_8TiledMMAINS4_8MMA_AtomIJNS4_4SM904GMMA28MMA_64x256x16_F32BF16BF16_SSILNSO_5MajorE0ELSQ_0ELNSO_7ScaleInE1ELSR_1EEEEEENS4_6LayoutINS5_IJSB_SB_SB_EEENS5_IJNSA_ILi0EEESW_SW_EEEEENS5_IJNS4_10UnderscoreESZ_SZ_EEEEENS4_23SM90_TMA_LOAD_MULTICASTENS4_14ComposedLayoutINS4_7SwizzleILi3ELi4ELi3EEENS4_18smem_ptr_flag_bitsILi16EEENSU_INS5_IJNSA_ILi8EEESG_EEENS5_IJSG_SB_EEEEEEEvNS4_8identityENS4_13SM90_TMA_LOADES1C_vS1D_EENS_8epilogue10collective6detail29Sm90TmaWarpSpecializedAdapterINS1H_15DefaultEpilogueISJ_SK_SK_NS1G_6thread17LinearCombinationISJ_Li1EffLNS1L_9ScaleType4KindE0ELNS_15FloatRoundStyleE2ESJ_EENS1_15EpilogueDefaultEEEEEvvEEEEvNT_6ParamsE,"aw",@nobits
	.sectionflags	@""
	.align	16
	.zero		1024


//--------------------- .nv.shared.reserved.0     --------------------------
	.section	.nv.shared.reserved.0,"aw",@nobits
	.weak		__nv_reservedSMEM_offset_0_alias
	.size		__nv_reservedSMEM_offset_0_alias, 0, 0
	.other		__nv_reservedSMEM_offset_0_alias,@"STO_CUDA_RESERVED_SHARED STV_DEFAULT"
__nv_reservedSMEM_offset_0_alias:
	.zero		0


//--------------------- .nv.global                --------------------------
	.section	.nv.global,"aw",@nobits
.nv.global:
	.type		_ZN39_INTERNAL_568e0678_4_k_cu_b00e01b5_27774cute1_E,@object
	.size		_ZN39_INTERNAL_568e0678_4_k_cu_b00e01b5_27774cute1_E,(_ZN39_INTERNAL_568e0678_4_k_cu_b00e01b5_27774cuda3std3__45__cpo6cbeginE - _ZN39_INTERNAL_568e0678_4_k_cu_b00e01b5_27774cute1_E)
_ZN39_INTERNAL_568e0678_4_k_cu_b00e01b5_27774cute1_E:
	.zero		1
	.type		_ZN39_INTERNAL_568e0678_4_k_cu_b00e01b5_27774cuda3std3__45__cpo6cbeginE,@object
	.size		_ZN39_INTERNAL_568e0678_4_k_cu_b00e01b5_27774cuda3std3__45__cpo6cbeginE,(_ZN39_INTERNAL_568e0678_4_k_cu_b00e01b5_27774cuda3std3__48in_placeE - _ZN39_INTERNAL_568e0678_4_k_cu_b00e01b5_27774cuda3std3__45__cpo6cbeginE)
_ZN39_INTERNAL_568e0678_4_k_cu_b00e01b5_27774cuda3std3__45__cpo6cbeginE:
	.zero		1
	.type		_ZN39_INTERNAL_568e0678_4_k_cu_b00e01b5_27774cuda3std3__48in_placeE,@object
	.size		_ZN39_INTERNAL_568e0678_4_k_cu_b00e01b5_27774cuda3std3__48in_placeE,(_ZN39_INTERNAL_568e0678_4_k_cu_b00e01b5_27774cuda3std6ranges3__45__cpo9iter_moveE - _ZN39_INTERNAL_568e0678_4_k_cu_b00e01b5_27774cuda3std3__48in_placeE)
_ZN39_INTERNAL_568e0678_4_k_cu_b00e01b5_27774cuda3std3__48in_placeE:
	.zero		1
	.type		_ZN39_INTERNAL_568e0678_4_k_cu_b00e01b5_27774cuda3std6ranges3__45__cpo9iter_moveE,@object
	.size		_ZN39_INTERNAL_568e0678_4_k_cu_b00e01b5_27774cuda3std6ranges3__45__cpo9iter_moveE,(_ZN39_INTERNAL_568e0678_4_k_cu_b00e01b5_27774cuda3std3__45__cpo5beginE - _ZN39_INTERNAL_568e0678_4_k_cu_b00e01b5_27774cuda3std6ranges3__45__cpo9iter_moveE)
_ZN39_INTERNAL_568e0678_4_k_cu_b00e01b5_27774cuda3std6ranges3__45__cpo9iter_moveE:
	.zero		1
	.type		_ZN39_INTERNAL_568e0678_4_k_cu_b00e01b5_27774cuda3std3__45__cpo5beginE,@object
	.size		_ZN39_INTERNAL_568e0678_4_k_cu_b00e01b5_27774cuda3std3__45__cpo5beginE,(_ZN39_INTERNAL_568e0678_4_k_cu_b00e01b5_27774cuda3std3__441_GLOBAL__N__568e0678_4_k_cu_b00e01b5_27776ignoreE - _ZN39_INTERNAL_568e0678_4_k_cu_b00e01b5_27774cuda3std3__45__cpo5beginE)
_ZN39_INTERNAL_568e0678_4_k_cu_b00e01b5_27774cuda3std3__45__cpo5beginE:
	.zero		1
	.type		_ZN39_INTERNAL_568e0678_4_k_cu_b00e01b5_27774cuda3std3__441_GLOBAL__N__568e0678_4_k_cu_b00e01b5_27776ignoreE,@object
	.size		_ZN39_INTERNAL_568e0678_4_k_cu_b00e01b5_27774cuda3std3__441_GLOBAL__N__568e0678_4_k_cu_b00e01b5_27776ignoreE,(_ZN39_INTERNAL_568e0678_4_k_cu_b00e01b5_27774cute7productE - _ZN39_INTERNAL_568e0678_4_k_cu_b00e01b5_27774cuda3std3__441_GLOBAL__N__568e0678_4_k_cu_b00e01b5_27776ignoreE)
_ZN39_INTERNAL_568e0678_4_k_cu_b00e01b5_27774cuda3std3__441_GLOBAL__N__568e0678_4_k_cu_b00e01b5_27776ignoreE:
	.zero		1
	.type		_ZN39_INTERNAL_568e0678_4_k_cu_b00e01b5_27774cute7productE,@object
	.size		_ZN39_INTERNAL_568e0678_4_k_cu_b00e01b5_27774cute7productE,(_ZN39_INTERNAL_568e0678_4_k_cu_b00e01b5_27774cuda3std3__45__cpo3endE - _ZN39_INTERNAL_568e0678_4_k_cu_b00e01b5_27774cute7productE)
_ZN39_INTERNAL_568e0678_4_k_cu_b00e01b5_27774cute7productE:
	.zero		1
	.type		_ZN39_INTERNAL_568e0678_4_k_cu_b00e01b5_27774cuda3std3__45__cpo3endE,@object
	.size		_ZN39_INTERNAL_568e0678_4_k_cu_b00e01b5_27774cuda3std3__45__cpo3endE,(_ZN39_INTERNAL_568e0678_4_k_cu_b00e01b5_27774cuda3std3__419piecewise_constructE - _ZN39_INTERNAL_568e0678_4_k_cu_b00e01b5_27774cuda3std3__45__cpo3endE)
_ZN39_INTERNAL_568e0678_4_k_cu_b00e01b5_27774cuda3std3__45__cpo3endE:
	.zero		1
	.type		_ZN39_INTERNAL_568e0678_4_k_cu_b00e01b5_27774cuda3std3__419piecewise_constructE,@object
	.size		_ZN39_INTERNAL_568e0678_4_k_cu_b00e01b5_27774cuda3std3__419piecewise_constructE,(_ZN39_INTERNAL_568e0678_4_k_cu_b00e01b5_27774cuda3std3__45__cpo4cendE - _ZN39_INTERNAL_568e0678_4_k_cu_b00e01b5_27774cuda3std3__419piecewise_constructE)
_ZN39_INTERNAL_568e0678_4_k_cu_b00e01b5_27774cuda3std3__419piecewise_constructE:
	.zero		1
	.type		_ZN39_INTERNAL_568e0678_4_k_cu_b00e01b5_27774cuda3std3__45__cpo4cendE,@object
	.size		_ZN39_INTERNAL_568e0678_4_k_cu_b00e01b5_27774cuda3std3__45__cpo4cendE,(_ZN39_INTERNAL_568e0678_4_k_cu_b00e01b5_27774cuda3std6ranges3__45__cpo4swapE - _ZN39_INTERNAL_568e0678_4_k_cu_b00e01b5_27774cuda3std3__45__cpo4cendE)
_ZN39_INTERNAL_568e0678_4_k_cu_b00e01b5_27774cuda3std3__45__cpo4cendE:
	.zero		1
	.type		_ZN39_INTERNAL_568e0678_4_k_cu_b00e01b5_27774cuda3std6ranges3__45__cpo4swapE,@object
	.size		_ZN39_INTERNAL_568e0678_4_k_cu_b00e01b5_27774cuda3std6ranges3__45__cpo4swapE,(.L_8 - _ZN39_INTERNAL_568e0678_4_k_cu_b00e01b5_27774cuda3std6ranges3__45__cpo4swapE)
_ZN39_INTERNAL_568e0678_4_k_cu_b00e01b5_27774cuda3std6ranges3__45__cpo4swapE:
	.zero		1
.L_8:


//--------------------- .nv.constant0._ZN7cutlass13device_kernelINS_4gemm6kernel13GemmUniversalIN4cute5tupleIJiiiiEEENS1_10collective13CollectiveMmaINS1_34MainloopSm90TmaGmmaWarpSpecializedILi3ENS5_IJNS4_1CILi1EEENSA_ILi2EEESB_EEENS1_32KernelTmaWarpSpecializedPingpongEEENS5_IJNSA_ILi64EEENSA_ILi256EEESG_EEENS_10bfloat16_tENS5_IJlSB_lEEESJ_SK_NS4_8TiledMMAINS4_8MMA_AtomIJNS4_4SM904GMMA28MMA_64x256x16_F32BF16BF16_SSILNSO_5MajorE0ELSQ_0ELNSO_7ScaleInE1ELSR_1EEEEEENS4_6LayoutINS5_IJSB_SB_SB_EEENS5_IJNSA_ILi0EEESW_SW_EEEEENS5_IJNS4_10UnderscoreESZ_SZ_EEEEENS4_23SM90_TMA_LOAD_MULTICASTENS4_14ComposedLayoutINS4_7SwizzleILi3ELi4ELi3EEENS4_18smem_ptr_flag_bitsILi16EEENSU_INS5_IJNSA_ILi8EEESG_EEENS5_IJSG_SB_EEEEEEEvNS4_8identityENS4_13SM90_TMA_LOADES1C_vS1D_EENS_8epilogue10collective6detail29Sm90TmaWarpSpecializedAdapterINS1H_15DefaultEpilogueISJ_SK_SK_NS1G_6thread17LinearCombinationISJ_Li1EffLNS1L_9ScaleType4KindE0ELNS_15FloatRoundStyleE2ESJ_EENS1_15EpilogueDefaultEEEEEvvEEEEvNT_6ParamsE --------------------------
	.section	.nv.constant0._ZN7cutlass13device_kernelINS_4gemm6kernel13GemmUniversalIN4cute5tupleIJiiiiEEENS1_10collective13CollectiveMmaINS1_34MainloopSm90TmaGmmaWarpSpecializedILi3ENS5_IJNS4_1CILi1EEENSA_ILi2EEESB_EEENS1_32KernelTmaWarpSpecializedPingpongEEENS5_IJNSA_ILi64EEENSA_ILi256EEESG_EEENS_10bfloat16_tENS5_IJlSB_lEEESJ_SK_NS4_8TiledMMAINS4_8MMA_AtomIJNS4_4SM904GMMA28MMA_64x256x16_F32BF16BF16_SSILNSO_5MajorE0ELSQ_0ELNSO_7ScaleInE1ELSR_1EEEEEENS4_6LayoutINS5_IJSB_SB_SB_EEENS5_IJNSA_ILi0EEESW_SW_EEEEENS5_IJNS4_10UnderscoreESZ_SZ_EEEEENS4_23SM90_TMA_LOAD_MULTICASTENS4_14ComposedLayoutINS4_7SwizzleILi3ELi4ELi3EEENS4_18smem_ptr_flag_bitsILi16EEENSU_INS5_IJNSA_ILi8EEESG_EEENS5_IJSG_SB_EEEEEEEvNS4_8identityENS4_13SM90_TMA_LOADES1C_vS1D_EENS_8epilogue10collective6detail29Sm90TmaWarpSpecializedAdapterINS1H_15DefaultEpilogueISJ_SK_SK_NS1G_6thread17LinearCombinationISJ_Li1EffLNS1L_9ScaleType4KindE0ELNS_15FloatRoundStyleE2ESJ_EENS1_15EpilogueDefaultEEEEEvvEEEEvNT_6ParamsE,"a",@progbits
	.sectionflags	@""
	.align	4
.nv.constant0._ZN7cutlass13device_kernelINS_4gemm6kernel13GemmUniversalIN4cute5tupleIJiiiiEEENS1_10collective13CollectiveMmaINS1_34MainloopSm90TmaGmmaWarpSpecializedILi3ENS5_IJNS4_1CILi1EEENSA_ILi2EEESB_EEENS1_32KernelTmaWarpSpecializedPingpongEEENS5_IJNSA_ILi64EEENSA_ILi256EEESG_EEENS_10bfloat16_tENS5_IJlSB_lEEESJ_SK_NS4_8TiledMMAINS4_8MMA_AtomIJNS4_4SM904GMMA28MMA_64x256x16_F32BF16BF16_SSILNSO_5MajorE0ELSQ_0ELNSO_7ScaleInE1ELSR_1EEEEEENS4_6LayoutINS5_IJSB_SB_SB_EEENS5_IJNSA_ILi0EEESW_SW_EEEEENS5_IJNS4_10UnderscoreESZ_SZ_EEEEENS4_23SM90_TMA_LOAD_MULTICASTENS4_14ComposedLayoutINS4_7SwizzleILi3ELi4ELi3EEENS4_18smem_ptr_flag_bitsILi16EEENSU_INS5_IJNSA_ILi8EEESG_EEENS5_IJSG_SB_EEEEEEEvNS4_8identityENS4_13SM90_TMA_LOADES1C_vS1D_EENS_8epilogue10collective6detail29Sm90TmaWarpSpecializedAdapterINS1H_15DefaultEpilogueISJ_SK_SK_NS1G_6thread17LinearCombinationISJ_Li1EffLNS1L_9ScaleType4KindE0ELNS_15FloatRoundStyleE2ESJ_EENS1_15EpilogueDefaultEEEEEvvEEEEvNT_6ParamsE:
	.zero		1664


//--------------------- SYMBOLS --------------------------

	.type		.nv.reservedSmem.offset0,@object
	.size		.nv.reservedSmem.offset0,0x4
	.type		__assertfail,@function
